// auto-generated by cutlass_sweep.gemm — config: {"arch": "sm_90", "cluster_m": 1, "cluster_n": 8, "dtype": "fp16", "dtype_b": "fp16", "layout": "nt", "stages": 0, "tile_k": 128, "tile_m": 256, "tile_n": 64}
#include "cutlass/cutlass.h"
#include "cutlass/gemm/collective/collective_builder.hpp"
#include "cutlass/gemm/device/gemm_universal_adapter.h"
#include "cutlass/gemm/kernel/gemm_universal.hpp"
#include "cutlass/epilogue/collective/collective_builder.hpp"

using ElemA = cutlass::half_t;
using ElemB = cutlass::half_t;
using ElemCD = cutlass::half_t;
using Acc  = float;
using TileShape    = cute::Shape<cute::_256, cute::_64, cute::_128>;
using ClusterShape = cute::Shape<cute::_1, cute::_8, cute::_1>;

using CollectiveEpilogue = typename cutlass::epilogue::collective::CollectiveBuilder<
    cutlass::arch::Sm90, cutlass::arch::OpClassTensorOp,
    TileShape, ClusterShape,
    cutlass::epilogue::collective::EpilogueTileAuto,
    Acc, Acc,
    ElemCD, cutlass::layout::RowMajor, 128 / cutlass::sizeof_bits<ElemCD>::value,
    ElemCD, cutlass::layout::RowMajor, 128 / cutlass::sizeof_bits<ElemCD>::value,
    cutlass::epilogue::collective::EpilogueScheduleAuto
  >::CollectiveOp;

using CollectiveMainloop = typename cutlass::gemm::collective::CollectiveBuilder<
    cutlass::arch::Sm90, cutlass::arch::OpClassTensorOp,
    ElemA, cutlass::layout::RowMajor, 128 / cutlass::sizeof_bits<ElemA>::value,
    ElemB, cutlass::layout::ColumnMajor, 128 / cutlass::sizeof_bits<ElemB>::value,
    Acc,
    TileShape, ClusterShape,
    cutlass::gemm::collective::StageCountAutoCarveout<static_cast<int>(sizeof(typename CollectiveEpilogue::SharedStorage))>,
    cutlass::gemm::collective::KernelScheduleAuto
  >::CollectiveOp;

using GemmKernel = cutlass::gemm::kernel::GemmUniversal<
    cute::Shape<int,int,int,int>,
    CollectiveMainloop,
    CollectiveEpilogue
>;
using Gemm = cutlass::gemm::device::GemmUniversalAdapter<GemmKernel>;

// Force the device kernel symbol into the cubin without needing a host main.
auto* _anchor = &cutlass::device_kernel<GemmKernel>;


// ===== COMPILED SASS (sm_90a) =====

	.target	sm_90a

	.elftype	@"ET_EXEC"


//--------------------- .note.nv.tkinfo           --------------------------
	.section	.note.nv.tkinfo,"",@"SHT_NOTE"
	.sectionflags	@"SHF_NOTE_NV_TKINFO"
	.tkinfo
        /*0018*/ 	.word	0x00000002
        /*0030*/ 	.string	""
        /*0030*/ 	.string	"ptxas"
        /*0030*/ 	.string	"Cuda compilation tools, release 13.0, V13.0.88"
        /*0030*/ 	.string	"Build cuda_13.0.r13.0/compiler.36424714_0"
        /*0030*/ 	.string	"-arch sm_90a -m 64 "



//--------------------- .note.nv.cuinfo           --------------------------
	.section	.note.nv.cuinfo,"",@"SHT_NOTE"
	.sectionflags	@"SHF_NOTE_NV_CUINFO"
        /*0018*/ 	.short	0x0002
        /*001a*/ 	.short	0x005a
        /*001c*/ 	.short	0x0082
	.zero		2


//--------------------- .nv.info                  --------------------------
	.section	.nv.info,"",@"SHT_CUDA_INFO"
	.align	4


	//----- nvinfo : EIATTR_REGCOUNT
	.align		4
        /*0000*/ 	.byte	0x04, 0x2f
        /*0002*/ 	.short	(.L_15 - .L_14)
	.align		4
.L_14:
        /*0004*/ 	.word	index@(_ZN7cutlass13device_kernelINS_4gemm6kernel13GemmUniversalIN4cute5tupleIJiiiiEEENS1_10collective13CollectiveMmaINS1_34MainloopSm90TmaGmmaWarpSpecializedILi2ENS5_IJNS4_1CILi1EEENSA_ILi8EEESB_EEENS1_35KernelTmaWarpSpecializedCooperativeEEENS5_IJNSA_ILi256EEENSA_ILi64EEENSA_ILi128EEEEEENS_6half_tENS5_IJlSB_lEEESK_SL_NS4_8TiledMMAINS4_8MMA_AtomIJNS4_4SM904GMMA25MMA_64x64x16_F32F16F16_SSILNSP_5MajorE0ELSR_0ELNSP_7ScaleInE1ELSS_1EEEEEENS4_6LayoutINS5_IJNSA_ILi2EEESB_SB_EEENS5_IJSB_NSA_ILi0EEESY_EEEEENS5_IJNS4_10UnderscoreES11_S11_EEEEENS4_23SM90_TMA_LOAD_MULTICASTENS4_14ComposedLayoutINS4_7SwizzleILi3ELi4ELi3EEENS4_18smem_ptr_flag_bitsILi16EEENSV_INS5_IJSC_SH_EEENS5_IJSH_SB_EEEEEEEvNS4_8identityENS4_13SM90_TMA_LOADES1D_vS1E_EENS_8epilogue10collective6detail29Sm90TmaWarpSpecializedAdapterINS1I_15DefaultEpilogueISK_SL_SL_NS1H_6thread17LinearCombinationISK_Li1EffLNS1M_9ScaleType4KindE0ELNS_15FloatRoundStyleE2ESK_EENS1_15EpilogueDefaultEEEEEvvEEEEvNT_6ParamsE)
        /*0008*/ 	.word	0x000000a8


	//----- nvinfo : EIATTR_FRAME_SIZE
	.align		4
.L_15:
        /*000c*/ 	.byte	0x04, 0x11
        /*000e*/ 	.short	(.L_17 - .L_16)
	.align		4
.L_16:
        /*0010*/ 	.word	index@(_ZN7cutlass13device_kernelINS_4gemm6kernel13GemmUniversalIN4cute5tupleIJiiiiEEENS1_10collective13CollectiveMmaINS1_34MainloopSm90TmaGmmaWarpSpecializedILi2ENS5_IJNS4_1CILi1EEENSA_ILi8EEESB_EEENS1_35KernelTmaWarpSpecializedCooperativeEEENS5_IJNSA_ILi256EEENSA_ILi64EEENSA_ILi128EEEEEENS_6half_tENS5_IJlSB_lEEESK_SL_NS4_8TiledMMAINS4_8MMA_AtomIJNS4_4SM904GMMA25MMA_64x64x16_F32F16F16_SSILNSP_5MajorE0ELSR_0ELNSP_7ScaleInE1ELSS_1EEEEEENS4_6LayoutINS5_IJNSA_ILi2EEESB_SB_EEENS5_IJSB_NSA_ILi0EEESY_EEEEENS5_IJNS4_10UnderscoreES11_S11_EEEEENS4_23SM90_TMA_LOAD_MULTICASTENS4_14ComposedLayoutINS4_7SwizzleILi3ELi4ELi3EEENS4_18smem_ptr_flag_bitsILi16EEENSV_INS5_IJSC_SH_EEENS5_IJSH_SB_EEEEEEEvNS4_8identityENS4_13SM90_TMA_LOADES1D_vS1E_EENS_8epilogue10collective6detail29Sm90TmaWarpSpecializedAdapterINS1I_15DefaultEpilogueISK_SL_SL_NS1H_6thread17LinearCombinationISK_Li1EffLNS1M_9ScaleType4KindE0ELNS_15FloatRoundStyleE2ESK_EENS1_15EpilogueDefaultEEEEEvvEEEEvNT_6ParamsE)
        /*0014*/ 	.word	0x00000000


	//----- nvinfo : EIATTR_MIN_STACK_SIZE
	.align		4
.L_17:
        /*0018*/ 	.byte	0x04, 0x12
        /*001a*/ 	.short	(.L_19 - .L_18)
	.align		4
.L_18:
        /*001c*/ 	.word	index@(_ZN7cutlass13device_kernelINS_4gemm6kernel13GemmUniversalIN4cute5tupleIJiiiiEEENS1_10collective13CollectiveMmaINS1_34MainloopSm90TmaGmmaWarpSpecializedILi2ENS5_IJNS4_1CILi1EEENSA_ILi8EEESB_EEENS1_35KernelTmaWarpSpecializedCooperativeEEENS5_IJNSA_ILi256EEENSA_ILi64EEENSA_ILi128EEEEEENS_6half_tENS5_IJlSB_lEEESK_SL_NS4_8TiledMMAINS4_8MMA_AtomIJNS4_4SM904GMMA25MMA_64x64x16_F32F16F16_SSILNSP_5MajorE0ELSR_0ELNSP_7ScaleInE1ELSS_1EEEEEENS4_6LayoutINS5_IJNSA_ILi2EEESB_SB_EEENS5_IJSB_NSA_ILi0EEESY_EEEEENS5_IJNS4_10UnderscoreES11_S11_EEEEENS4_23SM90_TMA_LOAD_MULTICASTENS4_14ComposedLayoutINS4_7SwizzleILi3ELi4ELi3EEENS4_18smem_ptr_flag_bitsILi16EEENSV_INS5_IJSC_SH_EEENS5_IJSH_SB_EEEEEEEvNS4_8identityENS4_13SM90_TMA_LOADES1D_vS1E_EENS_8epilogue10collective6detail29Sm90TmaWarpSpecializedAdapterINS1I_15DefaultEpilogueISK_SL_SL_NS1H_6thread17LinearCombinationISK_Li1EffLNS1M_9ScaleType4KindE0ELNS_15FloatRoundStyleE2ESK_EENS1_15EpilogueDefaultEEEEEvvEEEEvNT_6ParamsE)
        /*0020*/ 	.word	0x00000000
.L_19:


//--------------------- .nv.compat                --------------------------
	.section	.nv.compat,"",@"SHT_CUDA_COMPAT_INFO"
	.align	4
        /*0000*/ 	.byte	0x02, 0x09, 0x01, 0x00, 0x02, 0x02, 0x04, 0x00, 0x02, 0x05, 0x05, 0x00, 0x03, 0x07, 0x01, 0x01
        /*0010*/ 	.byte	0x02, 0x03, 0x01, 0x00, 0x02, 0x06, 0x01, 0x00, 0x04, 0x0b, 0x08, 0x00, 0x00, 0x00, 0x00, 0x00
        /*0020*/ 	.byte	0x00, 0x00, 0x00, 0x00


//--------------------- .nv.info._ZN7cutlass13device_kernelINS_4gemm6kernel13GemmUniversalIN4cute5tupleIJiiiiEEENS1_10collective13CollectiveMmaINS1_34MainloopSm90TmaGmmaWarpSpecializedILi2ENS5_IJNS4_1CILi1EEENSA_ILi8EEESB_EEENS1_35KernelTmaWarpSpecializedCooperativeEEENS5_IJNSA_ILi256EEENSA_ILi64EEENSA_ILi128EEEEEENS_6half_tENS5_IJlSB_lEEESK_SL_NS4_8TiledMMAINS4_8MMA_AtomIJNS4_4SM904GMMA25MMA_64x64x16_F32F16F16_SSILNSP_5MajorE0ELSR_0ELNSP_7ScaleInE1ELSS_1EEEEEENS4_6LayoutINS5_IJNSA_ILi2EEESB_SB_EEENS5_IJSB_NSA_ILi0EEESY_EEEEENS5_IJNS4_10UnderscoreES11_S11_EEEEENS4_23SM90_TMA_LOAD_MULTICASTENS4_14ComposedLayoutINS4_7SwizzleILi3ELi4ELi3EEENS4_18smem_ptr_flag_bitsILi16EEENSV_INS5_IJSC_SH_EEENS5_IJSH_SB_EEEEEEEvNS4_8identityENS4_13SM90_TMA_LOADES1D_vS1E_EENS_8epilogue10collective6detail29Sm90TmaWarpSpecializedAdapterINS1I_15DefaultEpilogueISK_SL_SL_NS1H_6thread17LinearCombinationISK_Li1EffLNS1M_9ScaleType4KindE0ELNS_15FloatRoundStyleE2ESK_EENS1_15EpilogueDefaultEEEEEvvEEEEvNT_6ParamsE --------------------------
	.section	.nv.info._ZN7cutlass13device_kernelINS_4gemm6kernel13GemmUniversalIN4cute5tupleIJiiiiEEENS1_10collective13CollectiveMmaINS1_34MainloopSm90TmaGmmaWarpSpecializedILi2ENS5_IJNS4_1CILi1EEENSA_ILi8EEESB_EEENS1_35KernelTmaWarpSpecializedCooperativeEEENS5_IJNSA_ILi256EEENSA_ILi64EEENSA_ILi128EEEEEENS_6half_tENS5_IJlSB_lEEESK_SL_NS4_8TiledMMAINS4_8MMA_AtomIJNS4_4SM904GMMA25MMA_64x64x16_F32F16F16_SSILNSP_5MajorE0ELSR_0ELNSP_7ScaleInE1ELSS_1EEEEEENS4_6LayoutINS5_IJNSA_ILi2EEESB_SB_EEENS5_IJSB_NSA_ILi0EEESY_EEEEENS5_IJNS4_10UnderscoreES11_S11_EEEEENS4_23SM90_TMA_LOAD_MULTICASTENS4_14ComposedLayoutINS4_7SwizzleILi3ELi4ELi3EEENS4_18smem_ptr_flag_bitsILi16EEENSV_INS5_IJSC_SH_EEENS5_IJSH_SB_EEEEEEEvNS4_8identityENS4_13SM90_TMA_LOADES1D_vS1E_EENS_8epilogue10collective6detail29Sm90TmaWarpSpecializedAdapterINS1I_15DefaultEpilogueISK_SL_SL_NS1H_6thread17LinearCombinationISK_Li1EffLNS1M_9ScaleType4KindE0ELNS_15FloatRoundStyleE2ESK_EENS1_15EpilogueDefaultEEEEEvvEEEEvNT_6ParamsE,"",@"SHT_CUDA_INFO"
	.sectionflags	@""
	.align	4


	//----- nvinfo : EIATTR_CUDA_API_VERSION
	.align		4
        /*0000*/ 	.byte	0x04, 0x37
        /*0002*/ 	.short	(.L_21 - .L_20)
.L_20:
        /*0004*/ 	.word	0x00000082


	//----- nvinfo : EIATTR_KPARAM_INFO
	.align		4
.L_21:
        /*0008*/ 	.byte	0x04, 0x17
        /*000a*/ 	.short	(.L_23 - .L_22)
.L_22:
        /*000c*/ 	.word	0x00000000
        /*0010*/ 	.short	0x0000
        /*0012*/ 	.short	0x0070
        /*0014*/ 	.byte	0x00, 0xf0, 0x01, 0x10


	//----- nvinfo : EIATTR_SPARSE_MMA_MASK
	.align		4
.L_23:
        /*0018*/ 	.byte	0x03, 0x50
        /*001a*/ 	.short	0x0000


	//----- nvinfo : EIATTR_MAXREG_COUNT
	.align		4
        /*001c*/ 	.byte	0x03, 0x1b
        /*001e*/ 	.short	0x00a8


	//----- nvinfo : EIATTR_NUM_BARRIERS
	.align		4
        /*0020*/ 	.byte	0x02, 0x4c
        /*0022*/ 	.byte	0x01
	.zero		1


	//----- nvinfo : EIATTR_EXTERNS
	.align		4
        /*0024*/ 	.byte	0x04, 0x0f
        /*0026*/ 	.short	(.L_25 - .L_24)


	//   ....[0]....
	.align		4
.L_24:
        /*0028*/ 	.word	index@(__assertfail)


	//----- nvinfo : EIATTR_MERCURY_ISA_VERSION
	.align		4
.L_25:
        /*002c*/ 	.byte	0x03, 0x5f
        /*002e*/ 	.short	0x0101


	//----- nvinfo : EIATTR_INT_WARP_WIDE_INSTR_OFFSETS
	.align		4
        /*0030*/ 	.byte	0x04, 0x31
        /*0032*/ 	.short	(.L_27 - .L_26)


	//   ....[0]....
.L_26:
        /*0034*/ 	.word	0x00000440


	//   ....[1]....
        /*0038*/ 	.word	0x00000460


	//   ....[2]....
        /*003c*/ 	.word	0x000005f0


	//   ....[3]....
        /*0040*/ 	.word	0x00002820


	//----- nvinfo : EIATTR_COOP_GROUP_MASK_REGIDS
	.align		4
.L_27:
        /*0044*/ 	.byte	0x04, 0x29
        /*0046*/ 	.short	(.L_29 - .L_28)


	//   ....[0]....
.L_28:
        /*0048*/ 	.word	0xffffffff


	//   ....[1]....
        /*004c*/ 	.word	0xffffffff


	//   ....[2]....
        /*0050*/ 	.word	0xffffffff


	//   ....[3]....
        /*0054*/ 	.word	0xffffffff


	//   ....[4]....
        /*0058*/ 	.word	0xffffffff


	//   ....[5]....
        /*005c*/ 	.word	0xffffffff


	//----- nvinfo : EIATTR_COOP_GROUP_INSTR_OFFSETS
	.align		4
.L_29:
        /*0060*/ 	.byte	0x04, 0x28
        /*0062*/ 	.short	(.L_31 - .L_30)


	//   ....[0]....
.L_30:
        /*0064*/ 	.word	0x00000060


	//   ....[1]....
        /*0068*/ 	.word	0x00000070


	//   ....[2]....
        /*006c*/ 	.word	0x00000130


	//   ....[3]....
        /*0070*/ 	.word	0x00000280


	//   ....[4]....
        /*0074*/ 	.word	0x00000750


	//   ....[5]....
        /*0078*/ 	.word	0x00001410


	//----- nvinfo : EIATTR_REG_RECONFIG
	.align		4
.L_31:
        /*007c*/ 	.byte	0x01, 0x54
	.zero		2


	//----- nvinfo : EIATTR_SYSCALL_OFFSETS
	.align		4
        /*0080*/ 	.byte	0x04, 0x46
        /*0082*/ 	.short	(.L_33 - .L_32)


	//   ....[0]....
.L_32:
        /*0084*/ 	.word	0x00001600


	//----- nvinfo : EIATTR_MBARRIER_INSTR_OFFSETS
	.align		4
.L_33:
        /*0088*/ 	.byte	0x04, 0x39
        /*008a*/ 	.short	(.L_35 - .L_34)


	//   ....[0]....
.L_34:
        /*008c*/ 	.word	0x00000230
        /*0090*/ 	.word	0x000000ff
        /*0094*/ 	.word	0x00000000
        /*0098*/ 	.short	0x0100
        /*009a*/ 	.byte	0x08
	.zero		1


	//   ....[1]....
        /*009c*/ 	.word	0x00000240
        /*00a0*/ 	.word	0x000000ff
        /*00a4*/ 	.word	0x00000010
        /*00a8*/ 	.short	0x0100
        /*00aa*/ 	.byte	0x08
	.zero		1


	//   ....[2]....
        /*00ac*/ 	.word	0x00000250
        /*00b0*/ 	.word	0x000000ff
        /*00b4*/ 	.word	0x00000008
        /*00b8*/ 	.short	0x0100
        /*00ba*/ 	.byte	0x08
	.zero		1


	//   ....[3]....
        /*00bc*/ 	.word	0x00000260
        /*00c0*/ 	.word	0x000000ff
        /*00c4*/ 	.word	0x00000018
        /*00c8*/ 	.short	0x0100
        /*00ca*/ 	.byte	0x08
	.zero		1


	//   ....[4]....
        /*00cc*/ 	.word	0x00000680
        /*00d0*/ 	.word	0x000000ff
        /*00d4*/ 	.word	0x00000030
        /*00d8*/ 	.short	0x0100
        /*00da*/ 	.byte	0x06
	.zero		1


	//   ....[5]....
        /*00dc*/ 	.word	0x00000700
        /*00e0*/ 	.word	0x000000ff
        /*00e4*/ 	.word	0x00000038
        /*00e8*/ 	.short	0x0100
        /*00ea*/ 	.byte	0x06
	.zero		1


	//   ....[6]....
        /*00ec*/ 	.word	0x000016c0
        /*00f0*/ 	.word	0x00000003
        /*00f4*/ 	.word	0x00000000
        /*00f8*/ 	.short	0x010a
        /*00fa*/ 	.byte	0x3f
	.zero		1


	//   ....[7]....
        /*00fc*/ 	.word	0x00001720
        /*0100*/ 	.word	0x00000003
        /*0104*/ 	.word	0x00000000
        /*0108*/ 	.short	0x010a
        /*010a*/ 	.byte	0x3f
	.zero		1


	//   ....[8]....
        /*010c*/ 	.word	0x00001f70
        /*0110*/ 	.word	0x00000005
        /*0114*/ 	.word	0x00000000
        /*0118*/ 	.short	0x010a
        /*011a*/ 	.byte	0x3f
	.zero		1


	//   ....[9]....
        /*011c*/ 	.word	0x00001fb0
        /*0120*/ 	.word	0x00000005
        /*0124*/ 	.word	0x00000000
        /*0128*/ 	.short	0x010a
        /*012a*/ 	.byte	0x3f
	.zero		1


	//   ....[10]....
        /*012c*/ 	.word	0x000026d0
        /*0130*/ 	.word	0x00000004
        /*0134*/ 	.word	0x00000000
        /*0138*/ 	.short	0x0101
        /*013a*/ 	.byte	0x3f
	.zero		1


	//   ....[11]....
        /*013c*/ 	.word	0x00002890
        /*0140*/ 	.word	0x00000000
        /*0144*/ 	.word	0x00000000
        /*0148*/ 	.short	0x0101
        /*014a*/ 	.byte	0x3f
	.zero		1


	//   ....[12]....
        /*014c*/ 	.word	0x00008320
        /*0150*/ 	.word	0x00000014
        /*0154*/ 	.word	0x00000010
        /*0158*/ 	.short	0x010a
        /*015a*/ 	.byte	0x3f
	.zero		1


	//   ....[13]....
        /*015c*/ 	.word	0x000087a0
        /*0160*/ 	.word	0x00000006
        /*0164*/ 	.word	0x00000038
        /*0168*/ 	.short	0x0101
        /*016a*/ 	.byte	0x3f
	.zero		1


	//   ....[14]....
        /*016c*/ 	.word	0x00008ec0
        /*0170*/ 	.word	0x00000007
        /*0174*/ 	.word	0x00000000
        /*0178*/ 	.short	0x010a
        /*017a*/ 	.byte	0x3f
	.zero		1


	//   ....[15]....
        /*017c*/ 	.word	0x00008f40
        /*0180*/ 	.word	0x00000005
        /*0184*/ 	.word	0x00000000
        /*0188*/ 	.short	0x010a
        /*018a*/ 	.byte	0x3f
	.zero		1


	//   ....[16]....
        /*018c*/ 	.word	0x00008fa0
        /*0190*/ 	.word	0x00000003
        /*0194*/ 	.word	0x00000000
        /*0198*/ 	.short	0x010a
        /*019a*/ 	.byte	0x3f
	.zero		1


	//   ....[17]....
        /*019c*/ 	.word	0x00008ff0
        /*01a0*/ 	.word	0x00000005
        /*01a4*/ 	.word	0x00000000
        /*01a8*/ 	.short	0x010a
        /*01aa*/ 	.byte	0x3f
	.zero		1


	//   ....[18]....
        /*01ac*/ 	.word	0x000090c0
        /*01b0*/ 	.word	0x00000014
        /*01b4*/ 	.word	0x00000010
        /*01b8*/ 	.short	0x010a
        /*01ba*/ 	.byte	0x3f
	.zero		1


	//   ....[19]....
        /*01bc*/ 	.word	0x00009190
        /*01c0*/ 	.word	0x00000007
        /*01c4*/ 	.word	0x00000000
        /*01c8*/ 	.short	0x010a
        /*01ca*/ 	.byte	0x3f
	.zero		1


	//----- nvinfo : EIATTR_NUM_MBARRIERS
	.align		4
.L_35:
        /*01cc*/ 	.byte	0x03, 0x38
        /*01ce*/ 	.short	0x0006


	//----- nvinfo : EIATTR_EXIT_INSTR_OFFSETS
	.align		4
        /*01d0*/ 	.byte	0x04, 0x1c
        /*01d2*/ 	.short	(.L_37 - .L_36)


	//   ....[0]....
.L_36:
        /*01d4*/ 	.word	0x00000930


	//   ....[1]....
        /*01d8*/ 	.word	0x00001150


	//   ....[2]....
        /*01dc*/ 	.word	0x00007ab0


	//   ....[3]....
        /*01e0*/ 	.word	0x00008010


	//   ....[4]....
        /*01e4*/ 	.word	0x00008f90


	//----- nvinfo : EIATTR_MAX_THREADS
	.align		4
.L_37:
        /*01e8*/ 	.byte	0x04, 0x05
        /*01ea*/ 	.short	(.L_39 - .L_38)
.L_38:
        /*01ec*/ 	.word	0x00000180
        /*01f0*/ 	.word	0x00000001
        /*01f4*/ 	.word	0x00000001


	//----- nvinfo : EIATTR_CRS_STACK_SIZE
	.align		4
.L_39:
        /*01f8*/ 	.byte	0x04, 0x1e
        /*01fa*/ 	.short	(.L_41 - .L_40)
.L_40:
        /*01fc*/ 	.word	0x00000000


	//----- nvinfo : EIATTR_CBANK_PARAM_SIZE
	.align		4
.L_41:
        /*0200*/ 	.byte	0x03, 0x19
        /*0202*/ 	.short	0x0470


	//----- nvinfo : EIATTR_PARAM_CBANK
	.align		4
        /*0204*/ 	.byte	0x04, 0x0a
        /*0206*/ 	.short	(.L_43 - .L_42)
	.align		4
.L_42:
        /*0208*/ 	.word	index@(.nv.constant0._ZN7cutlass13device_kernelINS_4gemm6kernel13GemmUniversalIN4cute5tupleIJiiiiEEENS1_10collective13CollectiveMmaINS1_34MainloopSm90TmaGmmaWarpSpecializedILi2ENS5_IJNS4_1CILi1EEENSA_ILi8EEESB_EEENS1_35KernelTmaWarpSpecializedCooperativeEEENS5_IJNSA_ILi256EEENSA_ILi64EEENSA_ILi128EEEEEENS_6half_tENS5_IJlSB_lEEESK_SL_NS4_8TiledMMAINS4_8MMA_AtomIJNS4_4SM904GMMA25MMA_64x64x16_F32F16F16_SSILNSP_5MajorE0ELSR_0ELNSP_7ScaleInE1ELSS_1EEEEEENS4_6LayoutINS5_IJNSA_ILi2EEESB_SB_EEENS5_IJSB_NSA_ILi0EEESY_EEEEENS5_IJNS4_10UnderscoreES11_S11_EEEEENS4_23SM90_TMA_LOAD_MULTICASTENS4_14ComposedLayoutINS4_7SwizzleILi3ELi4ELi3EEENS4_18smem_ptr_flag_bitsILi16EEENSV_INS5_IJSC_SH_EEENS5_IJSH_SB_EEEEEEEvNS4_8identityENS4_13SM90_TMA_LOADES1D_vS1E_EENS_8epilogue10collective6detail29Sm90TmaWarpSpecializedAdapterINS1I_15DefaultEpilogueISK_SL_SL_NS1H_6thread17LinearCombinationISK_Li1EffLNS1M_9ScaleType4KindE0ELNS_15FloatRoundStyleE2ESK_EENS1_15EpilogueDefaultEEEEEvvEEEEvNT_6ParamsE)
        /*020c*/ 	.short	0x0210
        /*020e*/ 	.short	0x0470


	//----- nvinfo : EIATTR_SW_WAR
	.align		4
.L_43:
        /*0210*/ 	.byte	0x04, 0x36
        /*0212*/ 	.short	(.L_45 - .L_44)
.L_44:
        /*0214*/ 	.word	0x00000008
.L_45:


//--------------------- .nv.callgraph             --------------------------
	.section	.nv.callgraph,"",@"SHT_CUDA_CALLGRAPH"
	.align	4
	.sectionentsize	8
	.align		4
        /*0000*/ 	.word	0x00000000
	.align		4
        /*0004*/ 	.word	0xffffffff
	.align		4
        /*0008*/ 	.word	index@(_ZN7cutlass13device_kernelINS_4gemm6kernel13GemmUniversalIN4cute5tupleIJiiiiEEENS1_10collective13CollectiveMmaINS1_34MainloopSm90TmaGmmaWarpSpecializedILi2ENS5_IJNS4_1CILi1EEENSA_ILi8EEESB_EEENS1_35KernelTmaWarpSpecializedCooperativeEEENS5_IJNSA_ILi256EEENSA_ILi64EEENSA_ILi128EEEEEENS_6half_tENS5_IJlSB_lEEESK_SL_NS4_8TiledMMAINS4_8MMA_AtomIJNS4_4SM904GMMA25MMA_64x64x16_F32F16F16_SSILNSP_5MajorE0ELSR_0ELNSP_7ScaleInE1ELSS_1EEEEEENS4_6LayoutINS5_IJNSA_ILi2EEESB_SB_EEENS5_IJSB_NSA_ILi0EEESY_EEEEENS5_IJNS4_10UnderscoreES11_S11_EEEEENS4_23SM90_TMA_LOAD_MULTICASTENS4_14ComposedLayoutINS4_7SwizzleILi3ELi4ELi3EEENS4_18smem_ptr_flag_bitsILi16EEENSV_INS5_IJSC_SH_EEENS5_IJSH_SB_EEEEEEEvNS4_8identityENS4_13SM90_TMA_LOADES1D_vS1E_EENS_8epilogue10collective6detail29Sm90TmaWarpSpecializedAdapterINS1I_15DefaultEpilogueISK_SL_SL_NS1H_6thread17LinearCombinationISK_Li1EffLNS1M_9ScaleType4KindE0ELNS_15FloatRoundStyleE2ESK_EENS1_15EpilogueDefaultEEEEEvvEEEEvNT_6ParamsE)
	.align		4
        /*000c*/ 	.word	index@(__assertfail)
	.align		4
        /*0010*/ 	.word	0x00000000
	.align		4
        /*0014*/ 	.word	0xfffffffe
	.align		4
        /*0018*/ 	.word	0x00000000
	.align		4
        /*001c*/ 	.word	0xfffffffd
	.align		4
        /*0020*/ 	.word	0x00000000
	.align		4
        /*0024*/ 	.word	0xfffffffc


//--------------------- .nv.constant4             --------------------------
	.section	.nv.constant4,"a",@progbits
	.align	8
	.align		8
.nv.constant4:
        /*0000*/ 	.dword	__assertfail
	.align		8
        /*0008*/ 	.dword	__unnamed_1
	.align		8
        /*0010*/ 	.dword	_ZN40_INTERNAL_34baff04_4_k_cu_8c6eb863_161634cuda3std3__45__cpo5beginE
	.align		8
        /*0018*/ 	.dword	_ZN40_INTERNAL_34baff04_4_k_cu_8c6eb863_161634cuda3std3__45__cpo3endE
	.align		8
        /*0020*/ 	.dword	_ZN40_INTERNAL_34baff04_4_k_cu_8c6eb863_161634cuda3std3__45__cpo6cbeginE
	.align		8
        /*0028*/ 	.dword	_ZN40_INTERNAL_34baff04_4_k_cu_8c6eb863_161634cuda3std3__45__cpo4cendE
	.align		8
        /*0030*/ 	.dword	_ZN40_INTERNAL_34baff04_4_k_cu_8c6eb863_161634cuda3std3__442_GLOBAL__N__34baff04_4_k_cu_8c6eb863_161636ignoreE
	.align		8
        /*0038*/ 	.dword	_ZN40_INTERNAL_34baff04_4_k_cu_8c6eb863_161634cuda3std3__419piecewise_constructE
	.align		8
        /*0040*/ 	.dword	_ZN40_INTERNAL_34baff04_4_k_cu_8c6eb863_161634cuda3std3__48in_placeE
	.align		8
        /*0048*/ 	.dword	_ZN40_INTERNAL_34baff04_4_k_cu_8c6eb863_161634cuda3std6ranges3__45__cpo4swapE
	.align		8
        /*0050*/ 	.dword	_ZN40_INTERNAL_34baff04_4_k_cu_8c6eb863_161634cuda3std6ranges3__45__cpo9iter_moveE
	.align		8
        /*0058*/ 	.dword	_ZN40_INTERNAL_34baff04_4_k_cu_8c6eb863_161634cute7productE
	.align		8
        /*0060*/ 	.dword	_ZN40_INTERNAL_34baff04_4_k_cu_8c6eb863_161634cute1_E
	.align		8
        /*0068*/ 	.dword	$str$22
	.align		8
        /*0070*/ 	.dword	$str$23


//--------------------- .text._ZN7cutlass13device_kernelINS_4gemm6kernel13GemmUniversalIN4cute5tupleIJiiiiEEENS1_10collective13CollectiveMmaINS1_34MainloopSm90TmaGmmaWarpSpecializedILi2ENS5_IJNS4_1CILi1EEENSA_ILi8EEESB_EEENS1_35KernelTmaWarpSpecializedCooperativeEEENS5_IJNSA_ILi256EEENSA_ILi64EEENSA_ILi128EEEEEENS_6half_tENS5_IJlSB_lEEESK_SL_NS4_8TiledMMAINS4_8MMA_AtomIJNS4_4SM904GMMA25MMA_64x64x16_F32F16F16_SSILNSP_5MajorE0ELSR_0ELNSP_7ScaleInE1ELSS_1EEEEEENS4_6LayoutINS5_IJNSA_ILi2EEESB_SB_EEENS5_IJSB_NSA_ILi0EEESY_EEEEENS5_IJNS4_10UnderscoreES11_S11_EEEEENS4_23SM90_TMA_LOAD_MULTICASTENS4_14ComposedLayoutINS4_7SwizzleILi3ELi4ELi3EEENS4_18smem_ptr_flag_bitsILi16EEENSV_INS5_IJSC_SH_EEENS5_IJSH_SB_EEEEEEEvNS4_8identityENS4_13SM90_TMA_LOADES1D_vS1E_EENS_8epilogue10collective6detail29Sm90TmaWarpSpecializedAdapterINS1I_15DefaultEpilogueISK_SL_SL_NS1H_6thread17LinearCombinationISK_Li1EffLNS1M_9ScaleType4KindE0ELNS_15FloatRoundStyleE2ESK_EENS1_15EpilogueDefaultEEEEEvvEEEEvNT_6ParamsE --------------------------
	.section	.text._ZN7cutlass13device_kernelINS_4gemm6kernel13GemmUniversalIN4cute5tupleIJiiiiEEENS1_10collective13CollectiveMmaINS1_34MainloopSm90TmaGmmaWarpSpecializedILi2ENS5_IJNS4_1CILi1EEENSA_ILi8EEESB_EEENS1_35KernelTmaWarpSpecializedCooperativeEEENS5_IJNSA_ILi256EEENSA_ILi64EEENSA_ILi128EEEEEENS_6half_tENS5_IJlSB_lEEESK_SL_NS4_8TiledMMAINS4_8MMA_AtomIJNS4_4SM904GMMA25MMA_64x64x16_F32F16F16_SSILNSP_5MajorE0ELSR_0ELNSP_7ScaleInE1ELSS_1EEEEEENS4_6LayoutINS5_IJNSA_ILi2EEESB_SB_EEENS5_IJSB_NSA_ILi0EEESY_EEEEENS5_IJNS4_10UnderscoreES11_S11_EEEEENS4_23SM90_TMA_LOAD_MULTICASTENS4_14ComposedLayoutINS4_7SwizzleILi3ELi4ELi3EEENS4_18smem_ptr_flag_bitsILi16EEENSV_INS5_IJSC_SH_EEENS5_IJSH_SB_EEEEEEEvNS4_8identityENS4_13SM90_TMA_LOADES1D_vS1E_EENS_8epilogue10collective6detail29Sm90TmaWarpSpecializedAdapterINS1I_15DefaultEpilogueISK_SL_SL_NS1H_6thread17LinearCombinationISK_Li1EffLNS1M_9ScaleType4KindE0ELNS_15FloatRoundStyleE2ESK_EENS1_15EpilogueDefaultEEEEEvvEEEEvNT_6ParamsE,"ax",@progbits
	.align	128
.text._ZN7cutlass13device_kernelINS_4gemm6kernel13GemmUniversalIN4cute5tupleIJiiiiEEENS1_10collective13CollectiveMmaINS1_34MainloopSm90TmaGmmaWarpSpecializedILi2ENS5_IJNS4_1CILi1EEENSA_ILi8EEESB_EEENS1_35KernelTmaWarpSpecializedCooperativeEEENS5_IJNSA_ILi256EEENSA_ILi64EEENSA_ILi128EEEEEENS_6half_tENS5_IJlSB_lEEESK_SL_NS4_8TiledMMAINS4_8MMA_AtomIJNS4_4SM904GMMA25MMA_64x64x16_F32F16F16_SSILNSP_5MajorE0ELSR_0ELNSP_7ScaleInE1ELSS_1EEEEEENS4_6LayoutINS5_IJNSA_ILi2EEESB_SB_EEENS5_IJSB_NSA_ILi0EEESY_EEEEENS5_IJNS4_10UnderscoreES11_S11_EEEEENS4_23SM90_TMA_LOAD_MULTICASTENS4_14ComposedLayoutINS4_7SwizzleILi3ELi4ELi3EEENS4_18smem_ptr_flag_bitsILi16EEENSV_INS5_IJSC_SH_EEENS5_IJSH_SB_EEEEEEEvNS4_8identityENS4_13SM90_TMA_LOADES1D_vS1E_EENS_8epilogue10collective6detail29Sm90TmaWarpSpecializedAdapterINS1I_15DefaultEpilogueISK_SL_SL_NS1H_6thread17LinearCombinationISK_Li1EffLNS1M_9ScaleType4KindE0ELNS_15FloatRoundStyleE2ESK_EENS1_15EpilogueDefaultEEEEEvvEEEEvNT_6ParamsE:
        .type           _ZN7cutlass13device_kernelINS_4gemm6kernel13GemmUniversalIN4cute5tupleIJiiiiEEENS1_10collective13CollectiveMmaINS1_34MainloopSm90TmaGmmaWarpSpecializedILi2ENS5_IJNS4_1CILi1EEENSA_ILi8EEESB_EEENS1_35KernelTmaWarpSpecializedCooperativeEEENS5_IJNSA_ILi256EEENSA_ILi64EEENSA_ILi128EEEEEENS_6half_tENS5_IJlSB_lEEESK_SL_NS4_8TiledMMAINS4_8MMA_AtomIJNS4_4SM904GMMA25MMA_64x64x16_F32F16F16_SSILNSP_5MajorE0ELSR_0ELNSP_7ScaleInE1ELSS_1EEEEEENS4_6LayoutINS5_IJNSA_ILi2EEESB_SB_EEENS5_IJSB_NSA_ILi0EEESY_EEEEENS5_IJNS4_10UnderscoreES11_S11_EEEEENS4_23SM90_TMA_LOAD_MULTICASTENS4_14ComposedLayoutINS4_7SwizzleILi3ELi4ELi3EEENS4_18smem_ptr_flag_bitsILi16EEENSV_INS5_IJSC_SH_EEENS5_IJSH_SB_EEEEEEEvNS4_8identityENS4_13SM90_TMA_LOADES1D_vS1E_EENS_8epilogue10collective6detail29Sm90TmaWarpSpecializedAdapterINS1I_15DefaultEpilogueISK_SL_SL_NS1H_6thread17LinearCombinationISK_Li1EffLNS1M_9ScaleType4KindE0ELNS_15FloatRoundStyleE2ESK_EENS1_15EpilogueDefaultEEEEEvvEEEEvNT_6ParamsE,@function
        .size           _ZN7cutlass13device_kernelINS_4gemm6kernel13GemmUniversalIN4cute5tupleIJiiiiEEENS1_10collective13CollectiveMmaINS1_34MainloopSm90TmaGmmaWarpSpecializedILi2ENS5_IJNS4_1CILi1EEENSA_ILi8EEESB_EEENS1_35KernelTmaWarpSpecializedCooperativeEEENS5_IJNSA_ILi256EEENSA_ILi64EEENSA_ILi128EEEEEENS_6half_tENS5_IJlSB_lEEESK_SL_NS4_8TiledMMAINS4_8MMA_AtomIJNS4_4SM904GMMA25MMA_64x64x16_F32F16F16_SSILNSP_5MajorE0ELSR_0ELNSP_7ScaleInE1ELSS_1EEEEEENS4_6LayoutINS5_IJNSA_ILi2EEESB_SB_EEENS5_IJSB_NSA_ILi0EEESY_EEEEENS5_IJNS4_10UnderscoreES11_S11_EEEEENS4_23SM90_TMA_LOAD_MULTICASTENS4_14ComposedLayoutINS4_7SwizzleILi3ELi4ELi3EEENS4_18smem_ptr_flag_bitsILi16EEENSV_INS5_IJSC_SH_EEENS5_IJSH_SB_EEEEEEEvNS4_8identityENS4_13SM90_TMA_LOADES1D_vS1E_EENS_8epilogue10collective6detail29Sm90TmaWarpSpecializedAdapterINS1I_15DefaultEpilogueISK_SL_SL_NS1H_6thread17LinearCombinationISK_Li1EffLNS1M_9ScaleType4KindE0ELNS_15FloatRoundStyleE2ESK_EENS1_15EpilogueDefaultEEEEEvvEEEEvNT_6ParamsE,(.L_x_191 - _ZN7cutlass13device_kernelINS_4gemm6kernel13GemmUniversalIN4cute5tupleIJiiiiEEENS1_10collective13CollectiveMmaINS1_34MainloopSm90TmaGmmaWarpSpecializedILi2ENS5_IJNS4_1CILi1EEENSA_ILi8EEESB_EEENS1_35KernelTmaWarpSpecializedCooperativeEEENS5_IJNSA_ILi256EEENSA_ILi64EEENSA_ILi128EEEEEENS_6half_tENS5_IJlSB_lEEESK_SL_NS4_8TiledMMAINS4_8MMA_AtomIJNS4_4SM904GMMA25MMA_64x64x16_F32F16F16_SSILNSP_5MajorE0ELSR_0ELNSP_7ScaleInE1ELSS_1EEEEEENS4_6LayoutINS5_IJNSA_ILi2EEESB_SB_EEENS5_IJSB_NSA_ILi0EEESY_EEEEENS5_IJNS4_10UnderscoreES11_S11_EEEEENS4_23SM90_TMA_LOAD_MULTICASTENS4_14ComposedLayoutINS4_7SwizzleILi3ELi4ELi3EEENS4_18smem_ptr_flag_bitsILi16EEENSV_INS5_IJSC_SH_EEENS5_IJSH_SB_EEEEEEEvNS4_8identityENS4_13SM90_TMA_LOADES1D_vS1E_EENS_8epilogue10collective6detail29Sm90TmaWarpSpecializedAdapterINS1I_15DefaultEpilogueISK_SL_SL_NS1H_6thread17LinearCombinationISK_Li1EffLNS1M_9ScaleType4KindE0ELNS_15FloatRoundStyleE2ESK_EENS1_15EpilogueDefaultEEEEEvvEEEEvNT_6ParamsE)
        .other          _ZN7cutlass13device_kernelINS_4gemm6kernel13GemmUniversalIN4cute5tupleIJiiiiEEENS1_10collective13CollectiveMmaINS1_34MainloopSm90TmaGmmaWarpSpecializedILi2ENS5_IJNS4_1CILi1EEENSA_ILi8EEESB_EEENS1_35KernelTmaWarpSpecializedCooperativeEEENS5_IJNSA_ILi256EEENSA_ILi64EEENSA_ILi128EEEEEENS_6half_tENS5_IJlSB_lEEESK_SL_NS4_8TiledMMAINS4_8MMA_AtomIJNS4_4SM904GMMA25MMA_64x64x16_F32F16F16_SSILNSP_5MajorE0ELSR_0ELNSP_7ScaleInE1ELSS_1EEEEEENS4_6LayoutINS5_IJNSA_ILi2EEESB_SB_EEENS5_IJSB_NSA_ILi0EEESY_EEEEENS5_IJNS4_10UnderscoreES11_S11_EEEEENS4_23SM90_TMA_LOAD_MULTICASTENS4_14ComposedLayoutINS4_7SwizzleILi3ELi4ELi3EEENS4_18smem_ptr_flag_bitsILi16EEENSV_INS5_IJSC_SH_EEENS5_IJSH_SB_EEEEEEEvNS4_8identityENS4_13SM90_TMA_LOADES1D_vS1E_EENS_8epilogue10collective6detail29Sm90TmaWarpSpecializedAdapterINS1I_15DefaultEpilogueISK_SL_SL_NS1H_6thread17LinearCombinationISK_Li1EffLNS1M_9ScaleType4KindE0ELNS_15FloatRoundStyleE2ESK_EENS1_15EpilogueDefaultEEEEEvvEEEEvNT_6ParamsE,@"STO_CUDA_ENTRY STV_DEFAULT"
_ZN7cutlass13device_kernelINS_4gemm6kernel13GemmUniversalIN4cute5tupleIJiiiiEEENS1_10collective13CollectiveMmaINS1_34MainloopSm90TmaGmmaWarpSpecializedILi2ENS5_IJNS4_1CILi1EEENSA_ILi8EEESB_EEENS1_35KernelTmaWarpSpecializedCooperativeEEENS5_IJNSA_ILi256EEENSA_ILi64EEENSA_ILi128EEEEEENS_6half_tENS5_IJlSB_lEEESK_SL_NS4_8TiledMMAINS4_8MMA_AtomIJNS4_4SM904GMMA25MMA_64x64x16_F32F16F16_SSILNSP_5MajorE0ELSR_0ELNSP_7ScaleInE1ELSS_1EEEEEENS4_6LayoutINS5_IJNSA_ILi2EEESB_SB_EEENS5_IJSB_NSA_ILi0EEESY_EEEEENS5_IJNS4_10UnderscoreES11_S11_EEEEENS4_23SM90_TMA_LOAD_MULTICASTENS4_14ComposedLayoutINS4_7SwizzleILi3ELi4ELi3EEENS4_18smem_ptr_flag_bitsILi16EEENSV_INS5_IJSC_SH_EEENS5_IJSH_SB_EEEEEEEvNS4_8identityENS4_13SM90_TMA_LOADES1D_vS1E_EENS_8epilogue10collective6detail29Sm90TmaWarpSpecializedAdapterINS1I_15DefaultEpilogueISK_SL_SL_NS1H_6thread17LinearCombinationISK_Li1EffLNS1M_9ScaleType4KindE0ELNS_15FloatRoundStyleE2ESK_EENS1_15EpilogueDefaultEEEEEvvEEEEvNT_6ParamsE:
[----:B------:R-:W0:Y:S01]  /*0000*/  LDC R1, c[0x0][0x28] ;  /* 0x00000a00ff017b82 */ /* 0x000e220000000800 */
[----:B------:R-:W1:Y:S01]  /*0010*/  S2R R97, SR_TID.X ;  /* 0x0000000000617919 */ /* 0x000e620000002100 */
[----:B------:R-:W-:Y:S01]  /*0020*/  ELECT P0, URZ, PT ;  /* 0x00000000003f782f */ /* 0x000fe20003800000 */
[----:B------:R-:W-:Y:S01]  /*0030*/  BSSY B0, `(.L_x_0) ;  /* 0x000000f000007945 */ /* 0x000fe20003800000 */
[--C-:B-1----:R-:W-:Y:S02]  /*0040*/  SHF.R.U32.HI R0, RZ, 0x5, R97.reuse ;  /* 0x00000005ff007819 */ /* 0x102fe40000011661 */
[----:B------:R-:W-:-:S03]  /*0050*/  SHF.R.U32.HI R6, RZ, 0x7, R97 ;  /* 0x00000007ff067819 */ /* 0x000fc60000011661 */
[----:B------:R-:W1:Y:S04]  /*0060*/  SHFL.IDX PT, R3, R0, RZ, 0x1f ;  /* 0x00001fff00037589 */ /* 0x000e6800000e0000 */
[----:B------:R2:W3:Y:S01]  /*0070*/  SHFL.IDX PT, R2, R6, RZ, 0x1f ;  /* 0x00001fff06027589 */ /* 0x0004e200000e0000 */
[----:B-1----:R-:W-:-:S13]  /*0080*/  ISETP.NE.OR P0, PT, R3, RZ, !P0 ;  /* 0x000000ff0300720c */ /* 0x002fda0004705670 */
[----:B0-23--:R-:W-:Y:S05]  /*0090*/  @P0 BRA `(.L_x_1) ;  /* 0x0000000000200947 */ /* 0x00dfea0003800000 */
[----:B------:R-:W-:Y:S02]  /*00a0*/  ULDC.64 UR4, c[0x0][0x198] ;  /* 0x0000660000047ab9 */ /* 0x000fe40000000a00 */
[----:B------:R-:W-:Y:S02]  /*00b0*/  UIADD3 UR6, UP0, UR4, 0xf0, URZ ;  /* 0x000000f004067890 */ /* 0x000fe4000ff1e03f */
[----:B------:R-:W-:Y:S02]  /*00c0*/  UIADD3 UR4, UP1, UR4, 0x1f0, URZ ;  /* 0x000001f004047890 */ /* 0x000fe4000ff3e03f */
[----:B------:R-:W-:Y:S02]  /*00d0*/  UIADD3.X UR7, URZ, UR5, URZ, UP0, !UPT ;  /* 0x000000053f077290 */ /* 0x000fe400087fe43f */
[----:B------:R-:W-:-:S07]  /*00e0*/  UIADD3.X UR5, URZ, UR5, URZ, UP1, !UPT ;  /* 0x000000053f057290 */ /* 0x000fce0008ffe43f */
[----:B------:R0:W-:Y:S02]  /*00f0*/  UTMACCTL.PF [UR6] ;  /* 0x00000000060079b9 */ /* 0x0001e40008040000 */
[----:B------:R0:W-:Y:S02]  /*0100*/  UTMACCTL.PF [UR4] ;  /* 0x00000000040079b9 */ /* 0x0001e40008040000 */
[----:B0-----:R-:W-:Y:S01]  /*0110*/  NOP ;  /* 0x0000000000007918 */ /* 0x001fe20000000000 */
.L_x_1:
[----:B------:R-:W-:Y:S05]  /*0120*/  BSYNC B0 ;  /* 0x0000000000007941 */ /* 0x000fea0003800000 */
.L_x_0:
[----:B------:R-:W0:Y:S02]  /*0130*/  SHFL.IDX PT, R5, R0, RZ, 0x1f ;  /* 0x00001fff00057589 */ /* 0x000e2400000e0000 */
[----:B0-----:R-:W-:-:S13]  /*0140*/  ISETP.NE.AND P0, PT, R5, RZ, PT ;  /* 0x000000ff0500720c */ /* 0x001fda0003f05270 */
[----:B------:R-:W-:Y:S05]  /*0150*/  @P0 BRA `(.L_x_2) ;  /* 0x0000000000480947 */ /* 0x000fea0003800000 */
[----:B------:R-:W0:Y:S01]  /*0160*/  S2UR UR8, SR_CgaCtaId ;  /* 0x00000000000879c3 */ /* 0x000e220000008800 */
[----:B------:R-:W-:Y:S01]  /*0170*/  UMOV UR4, 0x400 ;  /* 0x0000040000047882 */ /* 0x000fe20000000000 */
[----:B------:R-:W-:Y:S01]  /*0180*/  UMOV UR5, 0x1 ;  /* 0x0000000100057882 */ /* 0x000fe20000000000 */
[----:B------:R-:W-:Y:S01]  /*0190*/  UMOV UR6, 0x10 ;  /* 0x0000001000067882 */ /* 0x000fe20000000000 */
[----:B------:R-:W-:Y:S01]  /*01a0*/  ELECT P0, URZ, PT ;  /* 0x00000000003f782f */ /* 0x000fe20003800000 */
[----:B------:R-:W-:-:S04]  /*01b0*/  UIADD3 UR6, -UR6, 0x100000, URZ ;  /* 0x0010000006067890 */ /* 0x000fc8000fffe13f */
[----:B------:R-:W-:Y:S02]  /*01c0*/  USHF.L.U32 UR7, UR6, 0xb, URZ ;  /* 0x0000000b06077899 */ /* 0x000fe4000800063f */
[----:B------:R-:W-:Y:S02]  /*01d0*/  USHF.L.U32 UR6, UR6, 0x1, URZ ;  /* 0x0000000106067899 */ /* 0x000fe4000800063f */
[----:B0-----:R-:W-:Y:S02]  /*01e0*/  ULEA UR8, UR8, UR4, 0x18 ;  /* 0x0000000408087291 */ /* 0x001fe4000f8ec03f */
[----:B------:R-:W-:-:S04]  /*01f0*/  UIADD3 UR4, -UR5, 0x100000, URZ ;  /* 0x0010000005047890 */ /* 0x000fc8000fffe13f */
[----:B------:R-:W-:Y:S02]  /*0200*/  USHF.L.U32 UR5, UR4, 0xb, URZ ;  /* 0x0000000b04057899 */ /* 0x000fe4000800063f */
[----:B------:R-:W-:Y:S01]  /*0210*/  USHF.L.U32 UR4, UR4, 0x1, URZ ;  /* 0x0000000104047899 */ /* 0x000fe2000800063f */
[----:B------:R-:W0:Y:S11]  /*0220*/  FENCE.VIEW.ASYNC.S ;  /* 0x00000000000073c6 */ /* 0x000e360000000000 */
[----:B0-----:R0:W1:Y:S01]  /*0230*/  SYNCS.EXCH.64 URZ, [UR8], UR4 ;  /* 0x00000004083f75b2 */ /* 0x0010620008000100 */
[----:B------:R0:W2:Y:S01]  /*0240*/  SYNCS.EXCH.64 URZ, [UR8+0x10], UR6 ;  /* 0x00001006083f75b2 */ /* 0x0000a20008000100 */
[----:B------:R0:W3:Y:S01]  /*0250*/  SYNCS.EXCH.64 URZ, [UR8+0x8], UR4 ;  /* 0x00000804083f75b2 */ /* 0x0000e20008000100 */
[----:B------:R0:W4:Y:S01]  /*0260*/  SYNCS.EXCH.64 URZ, [UR8+0x18], UR6 ;  /* 0x00001806083f75b2 */ /* 0x0001220008000100 */
[----:B------:R-:W-:Y:S01]  /*0270*/  NOP ;  /* 0x0000000000007918 */ /* 0x000fe20000000000 */
.L_x_2:
[----:B------:R-:W5:Y:S01]  /*0280*/  SHFL.IDX PT, R0, R0, RZ, 0x1f ;  /* 0x00001fff00007589 */ /* 0x000f6200000e0000 */
[----:B------:R-:W-:Y:S01]  /*0290*/  SHF.R.S32.HI R8, RZ, 0x1f, R97 ;  /* 0x0000001fff087819 */ /* 0x000fe20000011461 */
[----:B0-----:R-:W0:Y:S01]  /*02a0*/  S2UR UR8, SR_CTAID.X ;  /* 0x00000000000879c3 */ /* 0x001e220000002500 */
[----:B------:R-:W-:Y:S01]  /*02b0*/  ELECT P0, URZ, PT ;  /* 0x00000000003f782f */ /* 0x000fe20003800000 */
[----:B------:R-:W1:Y:S01]  /*02c0*/  S2R R4, SR_CTAID.Y ;  /* 0x0000000000047919 */ /* 0x000e620000002600 */
[----:B------:R-:W-:Y:S01]  /*02d0*/  LEA.HI R8, R8, R97, RZ, 0x7 ;  /* 0x0000006108087211 */ /* 0x000fe200078f38ff */
[----:B------:R-:W-:Y:S01]  /*02e0*/  ULDC UR4, c[0x0][0x154] ;  /* 0x0000550000047ab9 */ /* 0x000fe20000000800 */
[----:B------:R-:W-:Y:S01]  /*02f0*/  SHF.R.S32.HI R10, RZ, 0x1f, R5 ;  /* 0x0000001fff0a7819 */ /* 0x000fe20000011405 */
[----:B------:R-:W-:Y:S01]  /*0300*/  NOP ;  /* 0x0000000000007918 */ /* 0x000fe20000000000 */
[----:B------:R-:W-:Y:S01]  /*0310*/  LOP3.LUT R8, R8, 0xffffff80, RZ, 0xc0, !PT ;  /* 0xffffff8008087812 */ /* 0x000fe200078ec0ff */
[----:B------:R-:W2:Y:S01]  /*0320*/  LDC R14, c[0x0][0x140] ;  /* 0x00005000ff0e7b82 */ /* 0x000ea20000000800 */
[----:B------:R-:W-:Y:S01]  /*0330*/  LEA.HI R10, R10, R5, RZ, 0x2 ;  /* 0x000000050a0a7211 */ /* 0x000fe200078f10ff */
[----:B------:R-:W-:-:S02]  /*0340*/  NOP ;  /* 0x0000000000007918 */ /* 0x000fc40000000000 */
[----:B------:R-:W-:Y:S01]  /*0350*/  IMAD.IADD R8, R97, 0x1, -R8 ;  /* 0x0000000161087824 */ /* 0x000fe200078e0a08 */
[----:B------:R-:W-:-:S03]  /*0360*/  LOP3.LUT R10, R10, 0x3ffffffc, RZ, 0xc0, !PT ;  /* 0x3ffffffc0a0a7812 */ /* 0x000fc600078ec0ff */
[----:B------:R-:W3:Y:S01]  /*0370*/  LDC R12, c[0x0][0x144] ;  /* 0x00005100ff0c7b82 */ /* 0x000ee20000000800 */
[----:B------:R-:W-:Y:S01]  /*0380*/  SHF.R.S32.HI R7, RZ, 0x1f, R8 ;  /* 0x0000001fff077819 */ /* 0x000fe20000011408 */
[----:B------:R-:W-:Y:S01]  /*0390*/  IMAD.IADD R10, R5, 0x1, -R10 ;  /* 0x00000001050a7824 */ /* 0x000fe200078e0a0a */
[----:B------:R-:W-:Y:S02]  /*03a0*/  LOP3.LUT P2, RZ, R8, 0x7, RZ, 0xc0, !PT ;  /* 0x0000000708ff7812 */ /* 0x000fe4000784c0ff */
[----:B------:R-:W-:Y:S01]  /*03b0*/  LEA.HI R7, R7, R8, RZ, 0x3 ;  /* 0x0000000807077211 */ /* 0x000fe200078f18ff */
[----:B------:R-:W-:Y:S01]  /*03c0*/  VIADD R8, R2, 0xffffffff ;  /* 0xffffffff02087836 */ /* 0x000fe20000000000 */
[----:B-----5:R-:W-:Y:S02]  /*03d0*/  ISETP.NE.OR P0, PT, R0, RZ, !P0 ;  /* 0x000000ff0000720c */ /* 0x020fe40004705670 */
[--C-:B------:R-:W-:Y:S02]  /*03e0*/  SHF.R.S32.HI R0, RZ, 0x3, R7.reuse ;  /* 0x00000003ff007819 */ /* 0x100fe40000011407 */
[----:B------:R-:W-:-:S02]  /*03f0*/  SHF.R.S32.HI R7, RZ, 0x1f, R7 ;  /* 0x0000001fff077819 */ /* 0x000fc40000011407 */
[----:B0-----:R-:W-:Y:S02]  /*0400*/  I2FP.F32.U32 R11, UR8 ;  /* 0x00000008000b7c45 */ /* 0x001fe40008201000 */
[----:B------:R-:W-:Y:S02]  /*0410*/  LEA.HI R7, R7, R0, RZ, 0x2 ;  /* 0x0000000007077211 */ /* 0x000fe400078f10ff */
[----:B--2---:R-:W-:Y:S02]  /*0420*/  ISETP.EQ.U32.AND P3, PT, R14, 0x1, PT ;  /* 0x000000010e00780c */ /* 0x004fe40003f62070 */
[----:B-1----:R-:W-:Y:S01]  /*0430*/  I2FP.F32.U32 R9, R4 ;  /* 0x0000000400097245 */ /* 0x002fe20000201000 */
[----:B------:R-:W-:Y:S01]  /*0440*/  VOTEU.ALL UP0, P0 ;  /* 0x00000000003f7886 */ /* 0x000fe20000000000 */
[----:B------:R-:W-:Y:S01]  /*0450*/  LOP3.LUT R7, R7, 0xfffffffc, RZ, 0xc0, !PT ;  /* 0xfffffffc07077812 */ /* 0x000fe200078ec0ff */
[----:B------:R-:W-:Y:S01]  /*0460*/  VOTEU.ALL UP1, P0 ;  /* 0x00000000003f7886 */ /* 0x000fe20000020000 */
[----:B------:R-:W-:Y:S01]  /*0470*/  ISETP.GE.U32.AND P5, PT, R8, 0x2, PT ;  /* 0x000000020800780c */ /* 0x000fe20003fa6070 */
[----:B------:R-:W-:Y:S01]  /*0480*/  FMUL R13, R9, UR4 ;  /* 0x00000004090d7c20 */ /* 0x000fe20008400000 */
[----:B------:R-:W0:Y:S01]  /*0490*/  @!UP0 S2UR UR7, SR_CgaCtaId ;  /* 0x00000000000789c3 */ /* 0x000e220000008800 */
[----:B------:R-:W-:Y:S01]  /*04a0*/  ULDC UR4, c[0x0][0x150] ;  /* 0x0000540000047ab9 */ /* 0x000fe20000000800 */
[----:B------:R-:W-:-:S02]  /*04b0*/  IMAD.IADD R7, R0, 0x1, -R7 ;  /* 0x0000000100077824 */ /* 0x000fc400078e0a07 */
[----:B------:R-:W-:Y:S01]  /*04c0*/  FMUL R11, R11, UR4 ;  /* 0x000000040b0b7c20 */ /* 0x000fe20008400000 */
[----:B------:R-:W-:Y:S01]  /*04d0*/  SHF.R.S32.HI R0, RZ, 0x1f, R3 ;  /* 0x0000001fff007819 */ /* 0x000fe20000011403 */
[----:B------:R-:W1:Y:S01]  /*04e0*/  F2I.U32.TRUNC.NTZ R13, R13 ;  /* 0x0000000d000d7305 */ /* 0x000e62000020f000 */
[----:B------:R-:W-:Y:S01]  /*04f0*/  IMAD R7, R10, 0x4, R7 ;  /* 0x000000040a077824 */ /* 0x000fe200078e0207 */
[----:B------:R-:W-:Y:S01]  /*0500*/  UMOV UR4, 0x20 ;  /* 0x0000002000047882 */ /* 0x000fe20000000000 */
[----:B------:R-:W2:Y:S01]  /*0510*/  LDC R9, c[0x0][0x148] ;  /* 0x00005200ff097b82 */ /* 0x000ea20000000800 */
[----:B------:R-:W-:Y:S01]  /*0520*/  LEA.HI R0, R0, R3, RZ, 0x2 ;  /* 0x0000000300007211 */ /* 0x000fe200078f10ff */
[----:B------:R-:W-:Y:S01]  /*0530*/  IMAD.SHL.U32 R10, R7, 0x4, RZ ;  /* 0x00000004070a7824 */ /* 0x000fe200078e00ff */
[----:B------:R-:W-:Y:S01]  /*0540*/  @!UP0 UMOV UR6, 0x400 ;  /* 0x0000040000068882 */ /* 0x000fe20000000000 */
[----:B------:R-:W-:-:S04]  /*0550*/  @!UP0 UIADD3 UR4, -UR4, 0x100000, URZ ;  /* 0x0010000004048890 */ /* 0x000fc8000fffe13f */
[----:B------:R-:W-:Y:S02]  /*0560*/  @!UP0 USHF.L.U32 UR5, UR4, 0xb, URZ ;  /* 0x0000000b04058899 */ /* 0x000fe4000800063f */
[----:B------:R-:W-:Y:S01]  /*0570*/  @!UP0 USHF.L.U32 UR4, UR4, 0x1, URZ ;  /* 0x0000000104048899 */ /* 0x000fe2000800063f */
[----:B------:R-:W5:Y:S01]  /*0580*/  F2I.U32.TRUNC.NTZ R11, R11 ;  /* 0x0000000b000b7305 */ /* 0x000f62000020f000 */
[----:B------:R-:W-:Y:S02]  /*0590*/  LOP3.LUT R0, R0, 0xfffffffc, RZ, 0xc0, !PT ;  /* 0xfffffffc00007812 */ /* 0x000fe400078ec0ff */
[----:B------:R-:W-:-:S03]  /*05a0*/  LOP3.LUT R19, R7, 0xc, R10, 0x78, !PT ;  /* 0x0000000c07137812 */ /* 0x000fc600078e780a */
[----:B------:R-:W-:Y:S02]  /*05b0*/  IMAD.IADD R3, R3, 0x1, -R0 ;  /* 0x0000000103037824 */ /* 0x000fe400078e0a00 */
[----:B-1----:R-:W-:Y:S01]  /*05c0*/  IMAD.MOV R22, RZ, RZ, -R13 ;  /* 0x000000ffff167224 */ /* 0x002fe200078e0a0d */
[----:B0-----:R-:W-:Y:S02]  /*05d0*/  @!UP0 ULEA UR6, UR7, UR6, 0x18 ;  /* 0x0000000607068291 */ /* 0x001fe4000f8ec03f */
[----:B------:R-:W-:Y:S01]  /*05e0*/  ISETP.NE.AND P1, PT, R3, 0x3, PT ;  /* 0x000000030300780c */ /* 0x000fe20003f25270 */
[----:B------:R-:W-:Y:S01]  /*05f0*/  VOTEU.ALL UP0, P0 ;  /* 0x00000000003f7886 */ /* 0x000fe20000000000 */
[----:B------:R-:W-:Y:S01]  /*0600*/  ISETP.LT.U32.AND P0, PT, R19, 0x8, !P2 ;  /* 0x000000081300780c */ /* 0x000fe20005701070 */
[----:B-----5:R-:W-:Y:S01]  /*0610*/  IMAD.MOV R11, RZ, RZ, -R11 ;  /* 0x000000ffff0b7224 */ /* 0x020fe200078e0a0b */
[----:B------:R-:W-:Y:S02]  /*0620*/  ISETP.EQ.OR P1, PT, R3, RZ, !P1 ;  /* 0x000000ff0300720c */ /* 0x000fe40004f22670 */
[C---:B------:R-:W-:Y:S01]  /*0630*/  ISETP.NE.AND P2, PT, R2.reuse, RZ, PT ;  /* 0x000000ff0200720c */ /* 0x040fe20003f45270 */
[----:B--2---:R-:W-:Y:S01]  /*0640*/  IMAD R0, R9, R22, R4 ;  /* 0x0000001609007224 */ /* 0x004fe200078e0204 */
[----:B------:R-:W-:Y:S01]  /*0650*/  ISETP.EQ.AND P1, PT, R2, RZ, P1 ;  /* 0x000000ff0200720c */ /* 0x000fe20000f22270 */
[----:B---3--:R-:W-:Y:S01]  /*0660*/  IMAD R7, R12, R11, UR8 ;  /* 0x000000080c077e24 */ /* 0x008fe2000f8e020b */
[----:B------:R-:W0:Y:S02]  /*0670*/  FENCE.VIEW.ASYNC.S ;  /* 0x00000000000073c6 */ /* 0x000e240000000000 */
[----:B0-----:R0:W1:Y:S01]  /*0680*/  @!UP0 SYNCS.EXCH.64 URZ, [UR6+0x30], UR4 ;  /* 0x00003004063f85b2 */ /* 0x0010620008000100 */
[----:B------:R-:W-:-:S02]  /*0690*/  ISETP.NE.AND P4, PT, R0, R19, PT ;  /* 0x000000130000720c */ /* 0x000fc40003f85270 */
[----:B------:R-:W-:Y:S02]  /*06a0*/  SEL R18, RZ, 0x1, !P1 ;  /* 0x00000001ff127807 */ /* 0x000fe40004800000 */
[----:B------:R-:W-:Y:S02]  /*06b0*/  ISETP.EQ.OR P4, PT, R7, RZ, !P4 ;  /* 0x000000ff0700720c */ /* 0x000fe40006782670 */
[----:B------:R-:W-:Y:S02]  /*06c0*/  LOP3.LUT R0, R97, 0x7f, RZ, 0xc0, !PT ;  /* 0x0000007f61007812 */ /* 0x000fe400078ec0ff */
[----:B------:R-:W-:Y:S02]  /*06d0*/  PLOP3.LUT P0, PT, P0, P4, PT, 0x80, 0x0 ;  /* 0x000000000000781c */ /* 0x000fe40000709070 */
[----:B------:R-:W-:Y:S02]  /*06e0*/  SEL R18, R18, 0x2, P5 ;  /* 0x0000000212127807 */ /* 0x000fe40002800000 */
[----:B------:R-:W-:Y:S01]  /*06f0*/  P2R R114, PR, RZ, 0x1 ;  /* 0x00000001ff727803 */ /* 0x000fe20000000000 */
[----:B------:R0:W2:Y:S01]  /*0700*/  @!UP1 SYNCS.EXCH.64 URZ, [UR6+0x38], UR4 ;  /* 0x00003804063f95b2 */ /* 0x0000a20008000100 */
[----:B------:R-:W-:Y:S01]  /*0710*/  NOP ;  /* 0x0000000000007918 */ /* 0x000fe20000000000 */
[----:B------:R-:W-:Y:S06]  /*0720*/  @!P3 BRA `(.L_x_3) ;  /* 0x000000000008b947 */ /* 0x000fec0003800000 */
[----:B-12-4-:R-:W-:Y:S01]  /*0730*/  UCGABAR_ARV ;  /* 0x00000000000079c7 */ /* 0x016fe20008000000 */
[----:B------:R-:W-:Y:S05]  /*0740*/  BRA `(.L_x_4) ;  /* 0x0000000000047947 */ /* 0x000fea0003800000 */
.L_x_3:
[----:B-12-4-:R-:W-:Y:S01]  /*0750*/  NOP ;  /* 0x0000000000007918 */ /* 0x016fe20000000000 */
.L_x_4:
[----:B------:R-:W1:Y:S01]  /*0760*/  LDC R2, c[0x0][0x65c] ;  /* 0x00019700ff027b82 */ /* 0x000e620000000800 */
[----:B------:R-:W-:Y:S01]  /*0770*/  LOP3.LUT R5, R5, 0xffffefff, RZ, 0xc0, !PT ;  /* 0xffffefff05057812 */ /* 0x000fe200078ec0ff */
[----:B------:R-:W-:Y:S02]  /*0780*/  IMAD.U32 R10, RZ, RZ, UR8 ;  /* 0x00000008ff0a7e24 */ /* 0x000fe4000f8e00ff */
[----:B------:R-:W-:Y:S01]  /*0790*/  IMAD.MOV.U32 R11, RZ, RZ, RZ ;  /* 0x000000ffff0b7224 */ /* 0x000fe200078e00ff */
[----:B-1----:R-:W-:-:S13]  /*07a0*/  ISETP.NE.AND P1, PT, R2, 0x1, PT ;  /* 0x000000010200780c */ /* 0x002fda0003f25270 */
[----:B------:R-:W1:Y:S01]  /*07b0*/  @P1 LDC R17, c[0x0][0x10] ;  /* 0x00000400ff111b82 */ /* 0x000e620000000800 */
[----:B------:R-:W-:Y:S01]  /*07c0*/  @P1 LOP3.LUT R5, R5, 0x1000, RZ, 0xfc, !PT ;  /* 0x0000100005051812 */ /* 0x000fe200078efcff */
[----:B------:R-:W-:Y:S02]  /*07d0*/  @P1 IMAD.MOV.U32 R5, RZ, RZ, RZ ;  /* 0x000000ffff051224 */ /* 0x000fe400078e00ff */
[----:B------:R-:W-:-:S04]  /*07e0*/  @P1 IMAD.MOV.U32 R15, RZ, RZ, RZ ;  /* 0x000000ffff0f1224 */ /* 0x000fc800078e00ff */
[----:B------:R-:W2:Y:S01]  /*07f0*/  @!P1 LDC R13, c[0x0][0xc] ;  /* 0x00000300ff0d9b82 */ /* 0x000ea20000000800 */
[----:B0-----:R-:W-:Y:S01]  /*0800*/  ULDC UR4, c[0x0][0xc] ;  /* 0x0000030000047ab9 */ /* 0x001fe20000000800 */
[----:B------:R-:W-:Y:S01]  /*0810*/  ULDC UR5, c[0x0][0x10] ;  /* 0x0000040000057ab9 */ /* 0x000fe20000000800 */
[----:B------:R-:W-:Y:S01]  /*0820*/  ULDC UR6, c[0x0][0x14] ;  /* 0x0000050000067ab9 */ /* 0x000fe20000000800 */
[----:B------:R-:W-:-:S04]  /*0830*/  UIMAD.WIDE.U32 UR4, UR4, UR5, URZ ;  /* 0x00000005040472a5 */ /* 0x000fc8000f8e003f */
[----:B------:R-:W-:Y:S02]  /*0840*/  UIMAD.WIDE.U32 UR38, UR4, UR6, URZ ;  /* 0x00000006042672a5 */ /* 0x000fe4000f8e003f */
[----:B------:R-:W-:-:S04]  /*0850*/  UIMAD UR41, UR5, UR6, URZ ;  /* 0x00000006052972a4 */ /* 0x000fc8000f8e023f */
[----:B------:R-:W-:Y:S01]  /*0860*/  UIADD3 UR41, UR39, UR41, URZ ;  /* 0x0000002927297290 */ /* 0x000fe2000fffe03f */
[----:B-1----:R-:W-:-:S04]  /*0870*/  @P1 IMAD.WIDE.U32 R16, R17, UR8, R4 ;  /* 0x0000000811101c25 */ /* 0x002fc8000f8e0004 */
[----:B------:R-:W-:Y:S02]  /*0880*/  @P1 IMAD.IADD R17, R17, 0x1, R15 ;  /* 0x0000000111111824 */ /* 0x000fe400078e020f */
[----:B--2---:R-:W-:-:S04]  /*0890*/  @!P1 IMAD.WIDE.U32 R10, R4, R13, R10 ;  /* 0x0000000d040a9225 */ /* 0x004fc800078e000a */
[----:B------:R-:W-:Y:S02]  /*08a0*/  @!P1 IMAD.MOV.U32 R16, RZ, RZ, R10 ;  /* 0x000000ffff109224 */ /* 0x000fe400078e000a */
[----:B------:R-:W-:Y:S01]  /*08b0*/  @!P1 IMAD.MOV.U32 R17, RZ, RZ, R11 ;  /* 0x000000ffff119224 */ /* 0x000fe200078e000b */
[----:B------:R-:W-:Y:S06]  /*08c0*/  @!P3 BRA `(.L_x_5) ;  /* 0x00000000000cb947 */ /* 0x000fec0003800000 */
[----:B------:R-:W-:Y:S01]  /*08d0*/  UCGABAR_WAIT ;  /* 0x0000000000007dc7 */ /* 0x000fe20008000000 */
[----:B------:R-:W-:Y:S01]  /*08e0*/  CCTL.IVALL ;  /* 0x00000000ff00798f */ /* 0x000fe20002000000 */
[----:B------:R-:W-:Y:S05]  /*08f0*/  BRA `(.L_x_6) ;  /* 0x0000000000047947 */ /* 0x000fea0003800000 */
.L_x_5:
[----:B------:R-:W-:Y:S06]  /*0900*/  BAR.SYNC.DEFER_BLOCKING 0x0 ;  /* 0x0000000000007b1d */ /* 0x000fec0000010000 */
.L_x_6:
[----:B------:R-:W-:Y:S05]  /*0910*/  @!P2 BRA `(.L_x_7) ;  /* 0x000000700068a947 */ /* 0x000fea0003800000 */
[----:B------:R-:W-:-:S13]  /*0920*/  ISETP.GT.U32.AND P0, PT, R8, 0x1, PT ;  /* 0x000000010800780c */ /* 0x000fda0003f04070 */
[----:B------:R-:W-:Y:S05]  /*0930*/  @P0 EXIT ;  /* 0x000000000000094d */ /* 0x000fea0003800000 */
[----:B------:R-:W-:Y:S01]  /*0940*/  ULDC.64 UR4, c[0x0][0x650] ;  /* 0x0001940000047ab9 */ /* 0x000fe20000000a00 */
[----:B------:R-:W-:Y:S01]  /*0950*/  PRMT R3, RZ, 0x7610, R3 ;  /* 0x00007610ff037816 */ /* 0x000fe20000000003 */
[----:B------:R-:W-:Y:S01]  /*0960*/  IMAD.MOV.U32 R109, RZ, RZ, -0x1 ;  /* 0xffffffffff6d7424 */ /* 0x000fe200078e00ff */
[----:B------:R-:W-:Y:S01]  /*0970*/  ISETP.GE.U32.AND P0, PT, R16, UR4, PT ;  /* 0x0000000410007c0c */ /* 0x000fe2000bf06070 */
[----:B------:R-:W-:Y:S02]  /*0980*/  IMAD.MOV.U32 R102, RZ, RZ, -0x1 ;  /* 0xffffffffff667424 */ /* 0x000fe400078e00ff */
[----:B------:R-:W-:Y:S01]  /*0990*/  IMAD.MOV.U32 R23, RZ, RZ, -0x1 ;  /* 0xffffffffff177424 */ /* 0x000fe200078e00ff */
[----:B------:R-:W-:-:S13]  /*09a0*/  ISETP.GE.U32.AND.EX P0, PT, R17, UR5, PT, P0 ;  /* 0x0000000511007c0c */ /* 0x000fda000bf06100 */
[----:B------:R-:W-:Y:S05]  /*09b0*/  @P0 BRA `(.L_x_8) ;  /* 0x00000004002c0947 */ /* 0x000fea0003800000 */
[----:B------:R-:W0:Y:S01]  /*09c0*/  LDC.64 R24, c[0x0][0x628] ;  /* 0x00018a00ff187b82 */ /* 0x000e220000000a00 */
[----:B------:R-:W-:Y:S02]  /*09d0*/  IMAD.MOV.U32 R10, RZ, RZ, R16 ;  /* 0x000000ffff0a7224 */ /* 0x000fe400078e0010 */
[----:B------:R-:W-:-:S05]  /*09e0*/  IMAD.MOV.U32 R11, RZ, RZ, R17 ;  /* 0x000000ffff0b7224 */ /* 0x000fca00078e0011 */
[----:B------:R-:W1:Y:S08]  /*09f0*/  LDC R8, c[0x0][0x630] ;  /* 0x00018c00ff087b82 */ /* 0x000e700000000800 */
[----:B------:R-:W2:Y:S01]  /*0a00*/  LDC.64 R26, c[0x0][0x620] ;  /* 0x00018800ff1a7b82 */ /* 0x000ea20000000a00 */
[----:B0-----:R-:W-:-:S04]  /*0a10*/  ISETP.NE.U32.AND P0, PT, R24, RZ, PT ;  /* 0x000000ff1800720c */ /* 0x001fc80003f05070 */
[----:B------:R-:W-:-:S13]  /*0a20*/  ISETP.NE.AND.EX P0, PT, R25, RZ, PT, P0 ;  /* 0x000000ff1900720c */ /* 0x000fda0003f05300 */
[----:B-12---:R-:W-:Y:S05]  /*0a30*/  @!P0 BRA `(.L_x_9) ;  /* 0x0000000000288947 */ /* 0x006fea0003800000 */
[----:B------:R-:W0:Y:S02]  /*0a40*/  LDC R3, c[0x0][0x634] ;  /* 0x00018d00ff037b82 */ /* 0x000e240000000800 */
[----:B0-----:R-:W-:-:S05]  /*0a50*/  IADD3 R3, P0, R16, R3, RZ ;  /* 0x0000000310037210 */ /* 0x001fca0007f1e0ff */
[----:B------:R-:W-:-:S04]  /*0a60*/  IMAD.X R21, RZ, RZ, R17, P0 ;  /* 0x000000ffff157224 */ /* 0x000fc800000e0611 */
[----:B------:R-:W-:-:S04]  /*0a70*/  IMAD.WIDE.U32 R10, R21, R24, RZ ;  /* 0x00000018150a7225 */ /* 0x000fc800078e00ff */
[----:B------:R-:W-:-:S04]  /*0a80*/  IMAD.WIDE.U32 R12, P0, R3, R25, R10 ;  /* 0x00000019030c7225 */ /* 0x000fc8000780000a */
[----:B------:R-:W-:-:S04]  /*0a90*/  IMAD.WIDE.U32 R10, R3, R24, RZ ;  /* 0x00000018030a7225 */ /* 0x000fc800078e00ff */
[----:B------:R-:W-:Y:S01]  /*0aa0*/  IMAD.X R15, RZ, RZ, RZ, P0 ;  /* 0x000000ffff0f7224 */ /* 0x000fe200000e06ff */
[----:B------:R-:W-:Y:S01]  /*0ab0*/  IADD3 RZ, P0, R11, R12, RZ ;  /* 0x0000000c0bff7210 */ /* 0x000fe20007f1e0ff */
[----:B------:R-:W-:-:S04]  /*0ac0*/  IMAD.MOV.U32 R14, RZ, RZ, R13 ;  /* 0x000000ffff0e7224 */ /* 0x000fc800078e000d */
[----:B------:R-:W-:-:S08]  /*0ad0*/  IMAD.WIDE.U32.X R10, R21, R25, R14, P0 ;  /* 0x00000019150a7225 */ /* 0x000fd000000e040e */
.L_x_9:
[----:B------:R-:W0:Y:S01]  /*0ae0*/  LDC.64 R30, c[0x0][0x640] ;  /* 0x00019000ff1e7b82 */ /* 0x000e220000000a00 */
[--C-:B------:R-:W-:Y:S01]  /*0af0*/  SHF.R.U64 R29, R10, R8, R11.reuse ;  /* 0x000000080a1d7219 */ /* 0x100fe2000000120b */
[----:B------:R-:W-:Y:S01]  /*0b00*/  IMAD R22, R9, R22, R4 ;  /* 0x0000001609167224 */ /* 0x000fe200078e0204 */
[----:B------:R-:W-:Y:S01]  /*0b10*/  SHF.R.U32.HI R3, RZ, R8, R11 ;  /* 0x00000008ff037219 */ /* 0x000fe2000001160b */
[----:B------:R-:W-:Y:S01]  /*0b20*/  IMAD.MOV.U32 R23, RZ, RZ, 0x1 ;  /* 0x00000001ff177424 */ /* 0x000fe200078e00ff */
[----:B------:R-:W-:-:S03]  /*0b30*/  IADD3 R5, P0, RZ, -R29, RZ ;  /* 0x8000001dff057210 */ /* 0x000fc60007f1e0ff */
[----:B------:R-:W1:Y:S02]  /*0b40*/  LDC R12, c[0x0][0x618] ;  /* 0x00018600ff0c7b82 */ /* 0x000e640000000800 */
[----:B------:R-:W-:Y:S02]  /*0b50*/  IMAD.X R3, RZ, RZ, ~R3, P0 ;  /* 0x000000ffff037224 */ /* 0x000fe400000e0e03 */
[----:B------:R-:W-:-:S04]  /*0b60*/  IMAD.WIDE.U32 R10, R5, R26, R16 ;  /* 0x0000001a050a7225 */ /* 0x000fc800078e0010 */
[----:B------:R-:W2:Y:S01]  /*0b70*/  LDC R20, c[0x0][0x608] ;  /* 0x00018200ff147b82 */ /* 0x000ea20000000800 */
[----:B------:R-:W-:Y:S02]  /*0b80*/  IMAD R8, R3, R26, RZ ;  /* 0x0000001a03087224 */ /* 0x000fe400078e02ff */
[----:B------:R-:W-:Y:S02]  /*0b90*/  IMAD.MOV.U32 R3, RZ, RZ, -0x1 ;  /* 0xffffffffff037424 */ /* 0x000fe400078e00ff */
[----:B------:R-:W-:-:S03]  /*0ba0*/  IMAD R5, R5, R27, R8 ;  /* 0x0000001b05057224 */ /* 0x000fc600078e0208 */
[----:B------:R-:W3:Y:S01]  /*0bb0*/  LDC R28, c[0x0][0x658] ;  /* 0x00019600ff1c7b82 */ /* 0x000ee20000000800 */
[----:B------:R-:W-:Y:S01]  /*0bc0*/  IMAD.IADD R5, R11, 0x1, R5 ;  /* 0x000000010b057824 */ /* 0x000fe200078e0205 */
[----:B0-----:R-:W-:-:S04]  /*0bd0*/  ISETP.NE.U32.AND P0, PT, R30, RZ, PT ;  /* 0x000000ff1e00720c */ /* 0x001fc80003f05070 */
[----:B------:R-:W-:Y:S02]  /*0be0*/  ISETP.NE.AND.EX P0, PT, R31, RZ, PT, P0 ;  /* 0x000000ff1f00720c */ /* 0x000fe40003f05300 */
[----:B------:R-:W0:Y:S01]  /*0bf0*/  LDC R24, c[0x0][0x600] ;  /* 0x00018000ff187b82 */ /* 0x000e220000000800 */
[-CC-:B-1----:R-:W-:Y:S02]  /*0c00*/  SHF.R.U64 R14, R10, R12.reuse, R5.reuse ;  /* 0x0000000c0a0e7219 */ /* 0x182fe40000001205 */
[----:B------:R-:W-:-:S05]  /*0c10*/  SHF.R.U32.HI R5, RZ, R12, R5 ;  /* 0x0000000cff057219 */ /* 0x000fca0000011605 */
[----:B------:R-:W1:Y:S01]  /*0c20*/  LDC R15, c[0x0][0x648] ;  /* 0x00019200ff0f7b82 */ /* 0x000e620000000800 */
[-CC-:B--2---:R-:W-:Y:S02]  /*0c30*/  SHF.R.U64 R27, R14, R20.reuse, R5.reuse ;  /* 0x000000140e1b7219 */ /* 0x184fe40000001205 */
[----:B------:R-:W-:-:S05]  /*0c40*/  SHF.R.U32.HI R5, RZ, R20, R5 ;  /* 0x00000014ff057219 */ /* 0x000fca0000011605 */
[----:B------:R-:W2:Y:S01]  /*0c50*/  LDC R21, c[0x0][0x638] ;  /* 0x00018e00ff157b82 */ /* 0x000ea20000000800 */
[-CC-:B---3--:R-:W-:Y:S02]  /*0c60*/  SHF.R.U64 R20, R27, R28.reuse, R5.reuse ;  /* 0x0000001c1b147219 */ /* 0x188fe40000001205 */
[-C--:B------:R-:W-:Y:S02]  /*0c70*/  SHF.L.U32 R3, R3, R28.reuse, RZ ;  /* 0x0000001c03037219 */ /* 0x080fe400000006ff */
[----:B------:R-:W-:Y:S01]  /*0c80*/  SHF.R.U32.HI R5, RZ, R28, R5 ;  /* 0x0000001cff057219 */ /* 0x000fe20000011605 */
[----:B------:R-:W-:Y:S01]  /*0c90*/  IMAD.MOV.U32 R4, RZ, RZ, R20 ;  /* 0x000000ffff047224 */ /* 0x000fe200078e0014 */
[----:B------:R-:W-:Y:S01]  /*0ca0*/  LOP3.LUT R12, RZ, R3, RZ, 0x33, !PT ;  /* 0x00000003ff0c7212 */ /* 0x000fe200078e33ff */
[----:B------:R-:W3:Y:S01]  /*0cb0*/  LDC R25, c[0x0][0x610] ;  /* 0x00018400ff197b82 */ /* 0x000ee20000000800 */
[----:B------:R-:W-:Y:S05]  /*0cc0*/  @!P0 BRA `(.L_x_10) ;  /* 0x0000000000288947 */ /* 0x000fea0003800000 */
[----:B------:R-:W4:Y:S02]  /*0cd0*/  LDC R3, c[0x0][0x64c] ;  /* 0x00019300ff037b82 */ /* 0x000f240000000800 */
[----:B----4-:R-:W-:-:S05]  /*0ce0*/  IADD3 R3, P0, R20, R3, RZ ;  /* 0x0000000314037210 */ /* 0x010fca0007f1e0ff */
        /* <DEDUP_REMOVED lines=8> */
.L_x_10:
[----:B-1----:R-:W-:Y:S01]  /*0d70*/  SHF.R.U64 R4, R4, R15, R5 ;  /* 0x0000000f04047219 */ /* 0x002fe20000001205 */
[----:B0-----:R-:W-:Y:S01]  /*0d80*/  VIADD R5, R24, 0xffffffff ;  /* 0xffffffff18057836 */ /* 0x001fe20000000000 */
[----:B------:R-:W-:Y:S01]  /*0d90*/  SHF.L.U32 R3, R23, R28, RZ ;  /* 0x0000001c17037219 */ /* 0x000fe200000006ff */
[----:B------:R-:W-:Y:S01]  /*0da0*/  IMAD.MOV.U32 R23, RZ, RZ, R29 ;  /* 0x000000ffff177224 */ /* 0x000fe200078e001d */
[----:B------:R-:W-:Y:S01]  /*0db0*/  LOP3.LUT R12, R27, R12, RZ, 0xc0, !PT ;  /* 0x0000000c1b0c7212 */ /* 0x000fe200078ec0ff */
[----:B------:R-:W-:Y:S01]  /*0dc0*/  IMAD.MOV R8, RZ, RZ, -R4 ;  /* 0x000000ffff087224 */ /* 0x000fe200078e0a04 */
[----:B------:R-:W-:-:S03]  /*0dd0*/  SEL R7, R7, R22, !P1 ;  /* 0x0000001607077207 */ /* 0x000fc60004800000 */
[----:B------:R-:W-:Y:S01]  /*0de0*/  IMAD R12, R3, R4, R12 ;  /* 0x00000004030c7224 */ /* 0x000fe200078e020c */
[----:B------:R-:W-:Y:S01]  /*0df0*/  LOP3.LUT R4, R14, R5, RZ, 0xc0, !PT ;  /* 0x000000050e047212 */ /* 0x000fe200078ec0ff */
[----:B--2---:R-:W-:Y:S02]  /*0e00*/  IMAD R3, R8, R21, R20 ;  /* 0x0000001508037224 */ /* 0x004fe400078e0214 */
[----:B---3--:R-:W-:Y:S02]  /*0e10*/  IMAD R7, R12, R25, R7 ;  /* 0x000000190c077224 */ /* 0x008fe400078e0207 */
[----:B------:R-:W-:Y:S02]  /*0e20*/  IMAD.MOV.U32 R5, RZ, RZ, 0x1 ;  /* 0x00000001ff057424 */ /* 0x000fe400078e00ff */
[----:B------:R-:W-:-:S03]  /*0e30*/  IMAD R4, R3, R24, R4 ;  /* 0x0000001803047224 */ /* 0x000fc600078e0204 */
[----:B------:R-:W-:Y:S02]  /*0e40*/  PRMT R3, R5, 0x7610, R3 ;  /* 0x0000761005037816 */ /* 0x000fe40000000003 */
[----:B------:R-:W-:Y:S02]  /*0e50*/  SEL R102, R4, R7, !P1 ;  /* 0x0000000704667207 */ /* 0x000fe40004800000 */
[----:B------:R-:W-:-:S07]  /*0e60*/  SEL R109, R7, R4, !P1 ;  /* 0x00000004076d7207 */ /* 0x000fce0004800000 */
.L_x_8:
[----:B------:R-:W-:-:S08]  /*0e70*/  NOP ;  /* 0x0000000000007918 */ /* 0x000fd00000000000 */
[----:B------:R-:W0:Y:S02]  /*0e80*/  USETMAXREG.TRY_ALLOC.CTAPOOL UP0, 0xe8 ;  /* 0x000000e8000079c8 */ /* 0x000e240008000600 */
[----:B0-----:R-:W-:-:S13]  /*0e90*/  PLOP3.LUT P0, PT, PT, PT, UP0, 0x80, 0x0 ;  /* 0x000000000000781c */ /* 0x001fda0003f0f008 */
[----:B------:R-:W-:Y:S05]  /*0ea0*/  @!P0 BRA `(.L_x_8) ;  /* 0xfffffffc00f08947 */ /* 0x000fea000383ffff */
[----:B------:R-:W-:Y:S01]  /*0eb0*/  ULDC.64 UR4, c[0x0][0x598] ;  /* 0x0001660000047ab9 */ /* 0x000fe20000000a00 */
[----:B------:R-:W-:Y:S01]  /*0ec0*/  ULDC.64 UR36, c[0x0][0x208] ;  /* 0x0000820000247ab9 */ /* 0x000fe20000000a00 */
[----:B------:R-:W-:-:S04]  /*0ed0*/  ISETP.NE.U32.AND P0, PT, RZ, UR4, PT ;  /* 0x00000004ff007c0c */ /* 0x000fc8000bf05070 */
[----:B------:R-:W-:-:S13]  /*0ee0*/  ISETP.NE.AND.EX P0, PT, RZ, UR5, PT, P0 ;  /* 0x00000005ff007c0c */ /* 0x000fda000bf05300 */
[----:B------:R-:W-:Y:S05]  /*0ef0*/  @!P0 BRA `(.L_x_11) ;  /* 0x00000000001c8947 */ /* 0x000fea0003800000 */
[----:B------:R-:W0:Y:S02]  /*0f00*/  LDC.64 R4, c[0x0][0x598] ;  /* 0x00016600ff047b82 */ /* 0x000e240000000a00 */
[----:B0-----:R-:W2:Y:S02]  /*0f10*/  LDG.E.64 R4, desc[UR36][R4.64] ;  /* 0x0000002404047981 */ /* 0x001ea4000c1e1b00 */
[----:B--2---:R-:W-:-:S04]  /*0f20*/  ISETP.NE.U32.AND P0, PT, R4, RZ, PT ;  /* 0x000000ff0400720c */ /* 0x004fc80003f05070 */
[----:B------:R-:W-:-:S13]  /*0f30*/  ISETP.NE.AND.EX P0, PT, R5, RZ, PT, P0 ;  /* 0x000000ff0500720c */ /* 0x000fda0003f05300 */
[----:B------:R-:W-:Y:S05]  /*0f40*/  @!P0 BRA `(.L_x_11) ;  /* 0x0000000000088947 */ /* 0x000fea0003800000 */
[----:B------:R0:W5:Y:S01]  /*0f50*/  LD.E R22, desc[UR36][R4.64] ;  /* 0x0000002404167980 */ /* 0x000162000c101900 */
[----:B------:R-:W-:Y:S05]  /*0f60*/  BRA `(.L_x_12) ;  /* 0x0000000000247947 */ /* 0x000fea0003800000 */
.L_x_11:
[----:B------:R-:W-:Y:S02]  /*0f70*/  ULDC.64 UR4, c[0x0][0x588] ;  /* 0x0001620000047ab9 */ /* 0x000fe40000000a00 */
[----:B------:R-:W-:-:S04]  /*0f80*/  ISETP.NE.U32.AND P0, PT, RZ, UR4, PT ;  /* 0x00000004ff007c0c */ /* 0x000fc8000bf05070 */
[----:B------:R-:W-:-:S13]  /*0f90*/  ISETP.NE.AND.EX P0, PT, RZ, UR5, PT, P0 ;  /* 0x00000005ff007c0c */ /* 0x000fda000bf05300 */
[----:B------:R-:W-:Y:S05]  /*0fa0*/  @!P0 BRA `(.L_x_13) ;  /* 0x00000000000c8947 */ /* 0x000fea0003800000 */
[----:B------:R-:W0:Y:S02]  /*0fb0*/  LDC.64 R4, c[0x0][0x588] ;  /* 0x00016200ff047b82 */ /* 0x000e240000000a00 */
[----:B0-----:R1:W5:Y:S01]  /*0fc0*/  LDG.E R22, desc[UR36][R4.64] ;  /* 0x0000002404167981 */ /* 0x001362000c1e1900 */
[----:B------:R-:W-:Y:S05]  /*0fd0*/  BRA `(.L_x_12) ;  /* 0x0000000000087947 */ /* 0x000fea0003800000 */
.L_x_13:
[----:B------:R-:W-:Y:S02]  /*0fe0*/  ULDC UR4, c[0x0][0x580] ;  /* 0x0001600000047ab9 */ /* 0x000fe40000000800 */
[----:B------:R-:W-:-:S07]  /*0ff0*/  IMAD.U32 R22, RZ, RZ, UR4 ;  /* 0x00000004ff167e24 */ /* 0x000fce000f8e00ff */
.L_x_12:
[----:B------:R-:W-:Y:S02]  /*1000*/  ULDC.64 UR4, c[0x0][0x5a0] ;  /* 0x0001680000047ab9 */ /* 0x000fe40000000a00 */
[----:B------:R-:W-:-:S04]  /*1010*/  ISETP.NE.U32.AND P0, PT, RZ, UR4, PT ;  /* 0x00000004ff007c0c */ /* 0x000fc8000bf05070 */
[----:B------:R-:W-:-:S13]  /*1020*/  ISETP.NE.AND.EX P0, PT, RZ, UR5, PT, P0 ;  /* 0x00000005ff007c0c */ /* 0x000fda000bf05300 */
[----:B------:R-:W-:Y:S05]  /*1030*/  @!P0 BRA `(.L_x_14) ;  /* 0x00000000001c8947 */ /* 0x000fea0003800000 */
[----:B01----:R-:W0:Y:S02]  /*1040*/  LDC.64 R4, c[0x0][0x5a0] ;  /* 0x00016800ff047b82 */ /* 0x003e240000000a00 */
[----:B0-----:R-:W2:Y:S02]  /*1050*/  LDG.E.64 R4, desc[UR36][R4.64] ;  /* 0x0000002404047981 */ /* 0x001ea4000c1e1b00 */
[----:B--2---:R-:W-:-:S04]  /*1060*/  ISETP.NE.U32.AND P0, PT, R4, RZ, PT ;  /* 0x000000ff0400720c */ /* 0x004fc80003f05070 */
[----:B------:R-:W-:-:S13]  /*1070*/  ISETP.NE.AND.EX P0, PT, R5, RZ, PT, P0 ;  /* 0x000000ff0500720c */ /* 0x000fda0003f05300 */
[----:B------:R-:W-:Y:S05]  /*1080*/  @!P0 BRA `(.L_x_14) ;  /* 0x0000000000088947 */ /* 0x000fea0003800000 */
[----:B------:R0:W5:Y:S01]  /*1090*/  LD.E R90, desc[UR36][R4.64] ;  /* 0x00000024045a7980 */ /* 0x000162000c101900 */
[----:B------:R-:W-:Y:S05]  /*10a0*/  BRA `(.L_x_15) ;  /* 0x0000000000247947 */ /* 0x000fea0003800000 */
.L_x_14:
[----:B------:R-:W-:Y:S02]  /*10b0*/  ULDC.64 UR4, c[0x0][0x590] ;  /* 0x0001640000047ab9 */ /* 0x000fe40000000a00 */
[----:B------:R-:W-:-:S04]  /*10c0*/  ISETP.NE.U32.AND P0, PT, RZ, UR4, PT ;  /* 0x00000004ff007c0c */ /* 0x000fc8000bf05070 */
[----:B------:R-:W-:-:S13]  /*10d0*/  ISETP.NE.AND.EX P0, PT, RZ, UR5, PT, P0 ;  /* 0x00000005ff007c0c */ /* 0x000fda000bf05300 */
[----:B------:R-:W-:Y:S05]  /*10e0*/  @!P0 BRA `(.L_x_16) ;  /* 0x00000000000c8947 */ /* 0x000fea0003800000 */
[----:B------:R-:W2:Y:S02]  /*10f0*/  LDC.64 R90, c[0x0][0x590] ;  /* 0x00016400ff5a7b82 */ /* 0x000ea40000000a00 */
[----:B--2---:R2:W5:Y:S01]  /*1100*/  LDG.E R90, desc[UR36][R90.64] ;  /* 0x000000245a5a7981 */ /* 0x004562000c1e1900 */
[----:B------:R-:W-:Y:S05]  /*1110*/  BRA `(.L_x_15) ;  /* 0x0000000000087947 */ /* 0x000fea0003800000 */
.L_x_16:
[----:B------:R-:W-:Y:S02]  /*1120*/  ULDC UR4, c[0x0][0x584] ;  /* 0x0001610000047ab9 */ /* 0x000fe40000000800 */
[----:B------:R-:W-:-:S07]  /*1130*/  IMAD.U32 R90, RZ, RZ, UR4 ;  /* 0x00000004ff5a7e24 */ /* 0x000fce000f8e00ff */
.L_x_15:
[----:B------:R-:W-:-:S13]  /*1140*/  LOP3.LUT P0, RZ, R3, 0xff, RZ, 0xc0, !PT ;  /* 0x000000ff03ff7812 */ /* 0x000fda000780c0ff */
[----:B------:R-:W-:Y:S05]  /*1150*/  @!P0 EXIT ;  /* 0x000000000000894d */ /* 0x000fea0003800000 */
[----:B------:R-:W3:Y:S01]  /*1160*/  LDC R92, c[0x0][0x658] ;  /* 0x00019600ff5c7b82 */ /* 0x000ee20000000800 */
[----:B------:R-:W-:Y:S01]  /*1170*/  ULDC.64 UR6, c[0x0][0x288] ;  /* 0x0000a20000067ab9 */ /* 0x000fe20000000a00 */
[----:B------:R-:W-:Y:S01]  /*1180*/  LOP3.LUT R6, R6, 0x1, RZ, 0xc0, !PT ;  /* 0x0000000106067812 */ /* 0x000fe200078ec0ff */
[----:B------:R-:W-:Y:S01]  /*1190*/  UIADD3 UR4, UR7, 0x7f, URZ ;  /* 0x0000007f07047890 */ /* 0x000fe2000fffe03f */
[----:B------:R-:W-:Y:S01]  /*11a0*/  SHF.R.U32.HI R3, RZ, 0x2, R97 ;  /* 0x00000002ff037819 */ /* 0x000fe20000011661 */
[----:B------:R-:W-:Y:S01]  /*11b0*/  IMAD.MOV.U32 R7, RZ, RZ, -0x1 ;  /* 0xffffffffff077424 */ /* 0x000fe200078e00ff */
[----:B------:R-:W-:Y:S01]  /*11c0*/  SHF.R.U32.HI R0, RZ, 0x1, R0 ;  /* 0x00000001ff007819 */ /* 0x000fe20000011600 */
[----:B------:R-:W-:Y:S01]  /*11d0*/  USHF.R.S32.HI UR5, URZ, 0x1f, UR4 ;  /* 0x0000001f3f057899 */ /* 0x000fe20008011404 */
[----:B01----:R-:W0:Y:S01]  /*11e0*/  LDC.64 R4, c[0x0][0x5c8] ;  /* 0x00017200ff047b82 */ /* 0x003e220000000a00 */
[----:B------:R-:W-:Y:S01]  /*11f0*/  IMAD.SHL.U32 R88, R6, 0x40, RZ ;  /* 0x0000004006587824 */ /* 0x000fe200078e00ff */
[----:B------:R-:W-:Y:S01]  /*1200*/  LOP3.LUT R3, R3, 0x7, RZ, 0xc0, !PT ;  /* 0x0000000703037812 */ /* 0x000fe200078ec0ff */
[----:B------:R-:W-:Y:S01]  /*1210*/  ULEA.HI UR5, UR5, UR4, URZ, 0x7 ;  /* 0x0000000405057291 */ /* 0x000fe2000f8f383f */
[----:B------:R-:W-:Y:S01]  /*1220*/  LOP3.LUT R0, R0, 0x30, RZ, 0xc0, !PT ;  /* 0x0000003000007812 */ /* 0x000fe200078ec0ff */
[----:B------:R-:W-:Y:S01]  /*1230*/  IMAD.MOV.U32 R9, RZ, RZ, 0x1 ;  /* 0x00000001ff097424 */ /* 0x000fe200078e00ff */
[--C-:B------:R-:W-:Y:S01]  /*1240*/  LOP3.LUT R88, R88, 0x40, R3.reuse, 0xe2, !PT ;  /* 0x0000004058587812 */ /* 0x100fe200078ee203 */
[----:B------:R-:W-:Y:S01]  /*1250*/  USHF.R.S32.HI UR43, URZ, 0x7, UR5 ;  /* 0x000000073f2b7899 */ /* 0x000fe20008011405 */
[----:B------:R-:W1:Y:S01]  /*1260*/  LDC R99, c[0x0][0x600] ;  /* 0x00018000ff637b82 */ /* 0x000e620000000800 */
[----:B------:R-:W-:Y:S01]  /*1270*/  IADD3 R3, RZ, -R0, -R3 ;  /* 0x80000000ff037210 */ /* 0x000fe20007ffe803 */
[----:B------:R-:W-:Y:S01]  /*1280*/  IMAD.U32 R8, RZ, RZ, UR6 ;  /* 0x00000006ff087e24 */ /* 0x000fe2000f8e00ff */
[C---:B--2---:R-:W-:Y:S01]  /*1290*/  LOP3.LUT R91, R97.reuse, 0x3, RZ, 0xc0, !PT ;  /* 0x00000003615b7812 */ /* 0x044fe200078ec0ff */
[----:B------:R-:W-:Y:S01]  /*12a0*/  UISETP.LT.AND UP0, UPT, UR43, 0x1, UPT ;  /* 0x000000012b00788c */ /* 0x000fe2000bf01270 */
[----:B------:R-:W-:Y:S01]  /*12b0*/  LOP3.LUT R98, R97, 0x80, RZ, 0xc0, !PT ;  /* 0x0000008061627812 */ /* 0x000fe200078ec0ff */
[----:B------:R-:W-:Y:S01]  /*12c0*/  IMAD R3, R6, -0x40, R3 ;  /* 0xffffffc006037824 */ /* 0x000fe200078e0203 */
[----:B------:R-:W-:Y:S01]  /*12d0*/  ULDC UR4, c[0x0][0x284] ;  /* 0x0000a10000047ab9 */ /* 0x000fe20000000800 */
[----:B---3--:R-:W-:Y:S01]  /*12e0*/  SHF.L.U32 R7, R7, R92, RZ ;  /* 0x0000005c07077219 */ /* 0x008fe200000006ff */
[----:B------:R-:W-:Y:S01]  /*12f0*/  USEL UR44, UR43, 0x1, UP0 ;  /* 0x000000012b2c7887 */ /* 0x000fe20008000000 */
[----:B------:R-:W-:Y:S01]  /*1300*/  IMAD R91, R91, -0x2, R8 ;  /* 0xfffffffe5b5b7824 */ /* 0x000fe200078e0208 */
[----:B------:R-:W-:Y:S01]  /*1310*/  LOP3.LUT R88, R88, R0, RZ, 0xfc, !PT ;  /* 0x0000000058587212 */ /* 0x000fe200078efcff */
[----:B------:R-:W-:Y:S01]  /*1320*/  IMAD.SHL.U32 R97, R97, 0x2, RZ ;  /* 0x0000000261617824 */ /* 0x000fe200078e00ff */
[----:B------:R-:W-:Y:S01]  /*1330*/  SHF.L.U32 R92, R9, R92, RZ ;  /* 0x0000005c095c7219 */ /* 0x000fe200000006ff */
[----:B------:R-:W-:Y:S01]  /*1340*/  VIADD R101, R3, UR4 ;  /* 0x0000000403657c36 */ /* 0x000fe20008000000 */
[----:B------:R-:W-:Y:S01]  /*1350*/  LOP3.LUT R118, R18, 0x1, RZ, 0xfc, !PT ;  /* 0x0000000112767812 */ /* 0x000fe200078efcff */
[C---:B0-----:R-:W-:Y:S01]  /*1360*/  IMAD.SHL.U32 R96, R4.reuse, 0x80, RZ ;  /* 0x0000008004607824 */ /* 0x041fe200078e00ff */
[C-C-:B------:R-:W-:Y:S01]  /*1370*/  SHF.L.U64.HI R93, R4.reuse, 0x7, R5.reuse ;  /* 0x00000007045d7819 */ /* 0x140fe20000010205 */
[C---:B------:R-:W-:Y:S01]  /*1380*/  IMAD.SHL.U32 R95, R4.reuse, 0x8, RZ ;  /* 0x00000008045f7824 */ /* 0x040fe200078e00ff */
[----:B------:R-:W-:Y:S01]  /*1390*/  SHF.L.U64.HI R94, R4, 0x3, R5 ;  /* 0x00000003045e7819 */ /* 0x000fe20000010205 */
[----:B------:R-:W-:Y:S01]  /*13a0*/  IMAD.MOV.U32 R89, RZ, RZ, RZ ;  /* 0x000000ffff597224 */ /* 0x000fe200078e00ff */
[----:B------:R-:W-:Y:S01]  /*13b0*/  SHF.R.U32.HI R98, RZ, 0x7, R98 ;  /* 0x00000007ff627819 */ /* 0x000fe20000011662 */
[----:B------:R-:W-:Y:S01]  /*13c0*/  UIADD3 UR44, UR43, -UR44, URZ ;  /* 0x8000002c2b2c7290 */ /* 0x000fe2000fffe03f */
[----:B------:R-:W-:Y:S01]  /*13d0*/  LOP3.LUT R100, RZ, R7, RZ, 0x33, !PT ;  /* 0x00000007ff647212 */ /* 0x000fe200078e33ff */
[----:B-1----:R-:W-:Y:S01]  /*13e0*/  VIADD R99, R99, 0xffffffff ;  /* 0xffffffff63637836 */ /* 0x002fe20000000000 */
[----:B------:R-:W-:Y:S01]  /*13f0*/  UMOV UR40, URZ ;  /* 0x0000003f00287c82 */ /* 0x000fe20008000000 */
[----:B------:R-:W-:-:S08]  /*1400*/  UMOV UR42, URZ ;  /* 0x0000003f002a7c82 */ /* 0x000fd00008000000 */
.L_x_160:
[----:B0-----:R-:W0:Y:S01]  /*1410*/  SHFL.IDX PT, R0, R98, RZ, 0x1f ;  /* 0x00001fff62007589 */ /* 0x001e2200000e0000 */
[----:B-1----:R-:W1:Y:S01]  /*1420*/  S2UR UR7, SR_CgaCtaId ;  /* 0x00000000000779c3 */ /* 0x002e620000008800 */
[----:B------:R-:W-:Y:S01]  /*1430*/  UMOV UR6, 0x400 ;  /* 0x0000040000067882 */ /* 0x000fe20000000000 */
[----:B0-----:R-:W-:Y:S01]  /*1440*/  R2UR UR4, R0 ;  /* 0x00000000000472ca */ /* 0x001fe200000e0000 */
[----:B-1----:R-:W-:-:S12]  /*1450*/  ULEA UR6, UR7, UR6, 0x18 ;  /* 0x0000000607067291 */ /* 0x002fd8000f8ec03f */
[----:B------:R-:W-:-:S04]  /*1460*/  ULEA.HI UR5, UR4, UR4, URZ, 0x1 ;  /* 0x0000000404057291 */ /* 0x000fc8000f8f083f */
[----:B------:R-:W-:-:S04]  /*1470*/  ULOP3.LUT UR5, UR5, 0x7fffe, URZ, 0xc0, !UPT ;  /* 0x0007fffe05057892 */ /* 0x000fc8000f8ec03f */
[----:B------:R-:W-:-:S03]  /*1480*/  UIADD3 UR5, UR4, -UR5, URZ ;  /* 0x8000000504057290 */ /* 0x000fc6000fffe03f */
[----:B------:R-:W-:Y:S01]  /*1490*/  ULDC UR4, c[0x0][0x28c] ;  /* 0x0000a30000047ab9 */ /* 0x000fe20000000800 */
[----:B------:R-:W-:Y:S01]  /*14a0*/  ULEA UR5, UR5, UR6, 0xd ;  /* 0x0000000605057291 */ /* 0x000fe2000f8e683f */
[----:B------:R-:W-:-:S03]  /*14b0*/  ISETP.LT.AND P0, PT, RZ, UR4, PT ;  /* 0x00000004ff007c0c */ /* 0x000fc6000bf01270 */
[----:B------:R-:W-:-:S04]  /*14c0*/  UIADD3 UR5, UR5, 0x100, URZ ;  /* 0x0000010005057890 */ /* 0x000fc8000fffe03f */
[----:B------:R-:W-:-:S04]  /*14d0*/  USHF.R.U32.HI UR5, URZ, 0x4, UR5 ;  /* 0x000000043f057899 */ /* 0x000fc80008011605 */
[----:B------:R-:W-:-:S04]  /*14e0*/  ULOP3.LUT UR5, UR5, 0x3fff, URZ, 0xc0, !UPT ;  /* 0x00003fff05057892 */ /* 0x000fc8000f8ec03f */
[----:B------:R-:W-:Y:S01]  /*14f0*/  ULOP3.LUT UR45, UR5, 0x10000, URZ, 0xfc, !UPT ;  /* 0x00010000052d7892 */ /* 0x000fe2000f8efc3f */
[----:B--2345:R-:W-:Y:S11]  /*1500*/  @P0 BRA `(.L_x_17) ;  /* 0x0000000000400947 */ /* 0x03cff60003800000 */
[----:B------:R-:W-:Y:S01]  /*1510*/  MOV R0, 0x0 ;  /* 0x0000000000007802 */ /* 0x000fe20000000f00 */
[----:B------:R-:W-:Y:S01]  /*1520*/  ULDC.64 UR4, c[0x4][0x68] ;  /* 0x01001a0000047ab9 */ /* 0x000fe20000000a00 */
[----:B------:R-:W-:Y:S01]  /*1530*/  ULDC.64 UR6, c[0x4][0x8] ;  /* 0x0100020000067ab9 */ /* 0x000fe20000000a00 */
[----:B------:R-:W-:Y:S01]  /*1540*/  IMAD.U32 R4, RZ, RZ, UR4 ;  /* 0x00000004ff047e24 */ /* 0x000fe2000f8e00ff */
[----:B------:R0:W1:Y:S01]  /*1550*/  LDC.64 R14, c[0x4][R0] ;  /* 0x01000000000e7b82 */ /* 0x0000620000000a00 */
[----:B------:R-:W-:Y:S01]  /*1560*/  IMAD.U32 R5, RZ, RZ, UR5 ;  /* 0x00000005ff057e24 */ /* 0x000fe2000f8e00ff */
[----:B------:R-:W-:Y:S01]  /*1570*/  ULDC.64 UR4, c[0x4][0x70] ;  /* 0x01001c0000047ab9 */ /* 0x000fe20000000a00 */
[----:B------:R-:W-:Y:S02]  /*1580*/  IMAD.U32 R10, RZ, RZ, UR6 ;  /* 0x00000006ff0a7e24 */ /* 0x000fe4000f8e00ff */
[----:B------:R-:W-:Y:S02]  /*1590*/  IMAD.U32 R6, RZ, RZ, UR4 ;  /* 0x00000004ff067e24 */ /* 0x000fe4000f8e00ff */
[----:B------:R-:W-:-:S02]  /*15a0*/  IMAD.U32 R7, RZ, RZ, UR5 ;  /* 0x00000005ff077e24 */ /* 0x000fc4000f8e00ff */
[----:B------:R-:W-:Y:S02]  /*15b0*/  IMAD.U32 R11, RZ, RZ, UR7 ;  /* 0x00000007ff0b7e24 */ /* 0x000fe4000f8e00ff */
[----:B------:R-:W-:Y:S02]  /*15c0*/  IMAD.MOV.U32 R8, RZ, RZ, 0x1e1 ;  /* 0x000001e1ff087424 */ /* 0x000fe400078e00ff */
[----:B------:R-:W-:Y:S02]  /*15d0*/  IMAD.MOV.U32 R12, RZ, RZ, 0x1 ;  /* 0x00000001ff0c7424 */ /* 0x000fe400078e00ff */
[----:B0-----:R-:W-:-:S07]  /*15e0*/  IMAD.MOV.U32 R13, RZ, RZ, RZ ;  /* 0x000000ffff0d7224 */ /* 0x001fce00078e00ff */
[----:B------:R-:W-:-:S07]  /*15f0*/  LEPC R20, `(.L_x_17) ;  /* 0x000000001014794e */ /* 0x000fce0000000000 */
[----:B-1---5:R-:W-:Y:S05]  /*1600*/  CALL.ABS.NOINC R14 ;  /* 0x000000000e007343 */ /* 0x022fea0003c00000 */
.L_x_17:
[----:B------:R-:W-:-:S13]  /*1610*/  ISETP.NE.AND P0, PT, R118, 0x3, PT ;  /* 0x000000037600780c */ /* 0x000fda0003f05270 */
[----:B------:R-:W-:Y:S05]  /*1620*/  @!P0 BRA `(.L_x_18) ;  /* 0x0000000000048947 */ /* 0x000fea0003800000 */
[----:B------:R-:W-:Y:S01]  /*1630*/  BPT.TRAP 0x1 ;  /* 0x000000040000795c */ /* 0x000fe20000300000 */
.L_x_18:
[----:B------:R-:W0:Y:S01]  /*1640*/  S2UR UR5, SR_CgaCtaId ;  /* 0x00000000000579c3 */ /* 0x000e220000008800 */
[----:B------:R-:W-:Y:S01]  /*1650*/  UMOV UR4, 0x400 ;  /* 0x0000040000047882 */ /* 0x000fe20000000000 */
[----:B------:R-:W-:Y:S02]  /*1660*/  IMAD.U32 R0, RZ, RZ, UR40 ;  /* 0x00000028ff007e24 */ /* 0x000fe4000f8e00ff */
[----:B------:R-:W-:-:S03]  /*1670*/  IMAD.U32 R3, RZ, RZ, UR42 ;  /* 0x0000002aff037e24 */ /* 0x000fc6000f8e00ff */
[----:B------:R-:W-:Y:S01]  /*1680*/  SHF.L.U32 R0, R0, 0x1f, RZ ;  /* 0x0000001f00007819 */ /* 0x000fe200000006ff */
[----:B0-----:R-:W-:-:S06]  /*1690*/  ULEA UR4, UR5, UR4, 0x18 ;  /* 0x0000000405047291 */ /* 0x001fcc000f8ec03f */
[----:B------:R-:W-:-:S04]  /*16a0*/  IMAD.U32 R6, RZ, RZ, UR4 ;  /* 0x00000004ff067e24 */ /* 0x000fc8000f8e00ff */
[----:B------:R-:W-:-:S04]  /*16b0*/  IMAD R3, R3, 0x8, R6 ;  /* 0x0000000803037824 */ /* 0x000fc800078e0206 */
[----:B------:R0:W1:Y:S01]  /*16c0*/  SYNCS.PHASECHK.TRANS64.TRYWAIT P1, [R3+URZ], R0 ;  /* 0x00000000030075a7 */ /* 0x000062000802017f */
[----:B------:R-:W-:Y:S05]  /*16d0*/  @!P0 BRA `(.L_x_19) ;  /* 0x0000000000048947 */ /* 0x000fea0003800000 */
[----:B------:R-:W-:Y:S01]  /*16e0*/  BPT.TRAP 0x1 ;  /* 0x000000040000795c */ /* 0x000fe20000300000 */
.L_x_19:
[----:B------:R-:W-:-:S05]  /*16f0*/  IMAD.U32 R4, RZ, RZ, UR44 ;  /* 0x0000002cff047e24 */ /* 0x000fca000f8e00ff */
[----:B------:R-:W-:Y:S01]  /*1700*/  ISETP.GE.AND P2, PT, R4, 0x1, PT ;  /* 0x000000010400780c */ /* 0x000fe20003f46270 */
[----:B-1----:R-:W-:-:S12]  /*1710*/  @P1 BRA `(.L_x_20) ;  /* 0x0000000000081947 */ /* 0x002fd80003800000 */
[----:B------:R-:W1:Y:S02]  /*1720*/  SYNCS.PHASECHK.TRANS64.TRYWAIT P1, [R3+URZ], R0 ;  /* 0x00000000030075a7 */ /* 0x000e64000802017f */
[----:B-1----:R-:W-:Y:S05]  /*1730*/  @!P1 BRA `(.L_x_21) ;  /* 0x0000007800189947 */ /* 0x002fea0003800000 */
.L_x_20:
[----:B------:R-:W-:Y:S05]  /*1740*/  WARPSYNC.ALL ;  /* 0x0000000000007948 */ /* 0x000fea0003800000 */
[----:B------:R-:W-:Y:S01]  /*1750*/  R2UR UR4, R6 ;  /* 0x00000000060472ca */ /* 0x000fe200000e0000 */
[----:B------:R-:W-:Y:S01]  /*1760*/  ULEA UR8, UR42, UR45, 0xc ;  /* 0x0000002d2a087291 */ /* 0x000fe2000f8e603f */
[----:B------:R-:W-:Y:S01]  /*1770*/  WARPGROUP.ARRIVE ;  /* 0x00000000000079c5 */ /* 0x000fe20000000000 */
[----:B------:R-:W-:Y:S01]  /*1780*/  UMOV UR9, 0x40000040 ;  /* 0x4000004000097882 */ /* 0x000fe20000000000 */
[----:B------:R-:W-:Y:S01]  /*1790*/  UMOV UR11, 0x40000040 ;  /* 0x40000040000b7882 */ /* 0x000fe20000000000 */
[----:B------:R-:W-:Y:S01]  /*17a0*/  UIADD3 UR12, UR8, 0x400, URZ ;  /* 0x00000400080c7890 */ /* 0x000fe2000fffe03f */
[----:B------:R-:W-:Y:S01]  /*17b0*/  UMOV UR15, UR11 ;  /* 0x0000000b000f7c82 */ /* 0x000fe20008000000 */
[----:B------:R-:W-:Y:S01]  /*17c0*/  UMOV UR13, 0x40000040 ;  /* 0x40000040000d7882 */ /* 0x000fe20000000000 */
[----:B------:R-:W-:-:S05]  /*17d0*/  UIADD3 UR5, UR8, 0x402, URZ ;  /* 0x0000040208057890 */ /* 0x000fca000fffe03f */
[----:B------:R-:W-:-:S04]  /*17e0*/  UIADD3 UR4, UR4, 0x20100, URZ ;  /* 0x0002010004047890 */ /* 0x000fc8000fffe03f */
[----:B------:R-:W-:-:S04]  /*17f0*/  USHF.R.U32.HI UR4, URZ, 0x4, UR4 ;  /* 0x000000043f047899 */ /* 0x000fc80008011604 */
[----:B------:R-:W-:-:S04]  /*1800*/  ULOP3.LUT UR4, UR4, 0x3fff, URZ, 0xc0, !UPT ;  /* 0x00003fff04047892 */ /* 0x000fc8000f8ec03f */
[----:B------:R-:W-:-:S04]  /*1810*/  ULOP3.LUT UR4, UR4, 0x10000, URZ, 0xfc, !UPT ;  /* 0x0001000004047892 */ /* 0x000fc8000f8efc3f */
[----:B------:R-:W-:-:S07]  /*1820*/  ULEA UR6, UR42, UR4, 0xa ;  /* 0x000000042a067291 */ /* 0x000fce000f8e503f */
[----:B------:R-:W-:Y:S02]  /*1830*/  UMOV UR10, UR6 ;  /* 0x00000006000a7c82 */ /* 0x000fe40008000000 */
[----:B------:R-:W-:Y:S01]  /*1840*/  HGMMA.64x64x16.F32 R56, gdesc[UR8], RZ, !UPT, gsb0 ;  /* 0x00e00000083879f0 */ /* 0x000fe2000c0008ff */
[----:B------:R-:W-:Y:S01]  /*1850*/  UMOV UR14, UR10 ;  /* 0x0000000a000e7c82 */ /* 0x000fe20008000000 */
[----:B------:R-:W-:Y:S01]  /*1860*/  UIADD3 UR10, UR6, 0x206, URZ ;  /* 0x00000206060a7890 */ /* 0x000fe2000fffe03f */
[----:B------:R-:W-:Y:S01]  /*1870*/  UMOV UR9, 0x40000040 ;  /* 0x4000004000097882 */ /* 0x000fe20000000000 */
[----:B------:R-:W-:Y:S01]  /*1880*/  UMOV UR11, 0x40000040 ;  /* 0x40000040000b7882 */ /* 0x000fe20000000000 */
[----:B------:R-:W-:Y:S02]  /*1890*/  WARPGROUP.DEPBAR.LE gsb0, 0x0 ;  /* 0x00008000000079c5 */ /* 0x000fe40000010000 */
[----:B------:R-:W-:-:S06]  /*18a0*/  WARPGROUP.ARRIVE ;  /* 0x00000000000079c5 */ /* 0x000fcc0000000000 */
[----:B------:R-:W-:Y:S01]  /*18b0*/  HGMMA.64x64x16.F32 R24, gdesc[UR12], RZ, !UPT, gsb0 ;  /* 0x00e000000c1879f0 */ /* 0x000fe2000c0008ff */
[----:B------:R-:W-:Y:S02]  /*18c0*/  UIADD3 UR12, UR8, 0x2, URZ ;  /* 0x00000002080c7890 */ /* 0x000fe4000fffe03f */
[----:B------:R-:W-:Y:S01]  /*18d0*/  UIADD3 UR14, UR6, 0x2, URZ ;  /* 0x00000002060e7890 */ /* 0x000fe2000fffe03f */
[----:B------:R-:W-:Y:S01]  /*18e0*/  UMOV UR13, 0x40000040 ;  /* 0x40000040000d7882 */ /* 0x000fe20000000000 */
[----:B------:R-:W-:Y:S01]  /*18f0*/  UMOV UR15, 0x40000040 ;  /* 0x40000040000f7882 */ /* 0x000fe20000000000 */
[----:B------:R-:W-:Y:S02]  /*1900*/  WARPGROUP.DEPBAR.LE gsb0, 0x0 ;  /* 0x00008000000079c5 */ /* 0x000fe40000010000 */
[----:B------:R-:W-:-:S06]  /*1910*/  WARPGROUP.ARRIVE ;  /* 0x00000000000079c5 */ /* 0x000fcc0000000000 */
[----:B------:R-:W-:Y:S01]  /*1920*/  HGMMA.64x64x16.F32 R56, gdesc[UR12], R56, gsb0 ;  /* 0x00e000000c3879f0 */ /* 0x000fe20008000838 */
[----:B------:R-:W-:Y:S01]  /*1930*/  UMOV UR12, UR5 ;  /* 0x00000005000c7c82 */ /* 0x000fe20008000000 */
[----:B------:R-:W-:Y:S01]  /*1940*/  UMOV UR13, 0x40000040 ;  /* 0x40000040000d7882 */ /* 0x000fe20000000000 */
[----:B------:R-:W-:Y:S01]  /*1950*/  UIADD3 UR5, UR8, 0x404, URZ ;  /* 0x0000040408057890 */ /* 0x000fe2000fffe03f */
[----:B------:R-:W-:Y:S02]  /*1960*/  WARPGROUP.DEPBAR.LE gsb0, 0x0 ;  /* 0x00008000000079c5 */ /* 0x000fe40000010000 */
[----:B------:R-:W-:-:S06]  /*1970*/  WARPGROUP.ARRIVE ;  /* 0x00000000000079c5 */ /* 0x000fcc0000000000 */
[----:B------:R-:W-:Y:S01]  /*1980*/  HGMMA.64x64x16.F32 R24, gdesc[UR12], R24, gsb0 ;  /* 0x00e000000c1879f0 */ /* 0x000fe20008000818 */
        /* <DEDUP_REMOVED lines=56> */
[----:B------:R-:W-:Y:S01]  /*1d10*/  UIADD3 UR6, UR8, 0xc06, URZ ;  /* 0x00000c0608067890 */ /* 0x000fe2000fffe03f */
[----:B------:R-:W-:Y:S02]  /*1d20*/  WARPGROUP.DEPBAR.LE gsb0, 0x0 ;  /* 0x00008000000079c5 */ /* 0x000fe40000010000 */
[----:B------:R-:W-:-:S06]  /*1d30*/  WARPGROUP.ARRIVE ;  /* 0x00000000000079c5 */ /* 0x000fcc0000000000 */
[----:B------:R-:W-:Y:S01]  /*1d40*/  HGMMA.64x64x16.F32 R56, gdesc[UR12], R56, gsb0 ;  /* 0x00e000000c3879f0 */ /* 0x000fe20008000838 */
[----:B------:R-:W-:Y:S01]  /*1d50*/  UMOV UR12, UR5 ;  /* 0x00000005000c7c82 */ /* 0x000fe20008000000 */
[----:B------:R-:W-:Y:S01]  /*1d60*/  UMOV UR13, 0x40000040 ;  /* 0x40000040000d7882 */ /* 0x000fe20000000000 */
[----:B------:R-:W-:-:S07]  /*1d70*/  UIADD3 UR5, UR8, 0x806, URZ ;  /* 0x0000080608057890 */ /* 0x000fce000fffe03f */
[----:B------:R-:W-:Y:S01]  /*1d80*/  UMOV UR8, UR5 ;  /* 0x0000000500087c82 */ /* 0x000fe20008000000 */
[----:B------:R-:W-:Y:S02]  /*1d90*/  WARPGROUP.DEPBAR.LE gsb0, 0x0 ;  /* 0x00008000000079c5 */ /* 0x000fe40000010000 */
[----:B------:R-:W-:-:S06]  /*1da0*/  WARPGROUP.ARRIVE ;  /* 0x00000000000079c5 */ /* 0x000fcc0000000000 */
[----:B------:R-:W-:Y:S03]  /*1db0*/  HGMMA.64x64x16.F32 R24, gdesc[UR12], R24, gsb0 ;  /* 0x00e000000c1879f0 */ /* 0x000fe60008000818 */
[----:B------:R-:W-:Y:S02]  /*1dc0*/  WARPGROUP.DEPBAR.LE gsb0, 0x0 ;  /* 0x00008000000079c5 */ /* 0x000fe40000010000 */
[----:B------:R-:W-:-:S06]  /*1dd0*/  WARPGROUP.ARRIVE ;  /* 0x00000000000079c5 */ /* 0x000fcc0000000000 */
[----:B------:R-:W-:Y:S01]  /*1de0*/  HGMMA.64x64x16.F32 R56, gdesc[UR8], R56, gsb0 ;  /* 0x00e00000083879f0 */ /* 0x000fe20008000838 */
[----:B------:R-:W-:Y:S01]  /*1df0*/  UMOV UR8, UR6 ;  /* 0x0000000600087c82 */ /* 0x000fe20008000000 */
[----:B------:R-:W-:Y:S01]  /*1e00*/  UMOV UR9, 0x40000040 ;  /* 0x4000004000097882 */ /* 0x000fe20000000000 */
[----:B------:R-:W-:Y:S02]  /*1e10*/  WARPGROUP.DEPBAR.LE gsb0, 0x0 ;  /* 0x00008000000079c5 */ /* 0x000fe40000010000 */
[----:B------:R-:W-:-:S06]  /*1e20*/  WARPGROUP.ARRIVE ;  /* 0x00000000000079c5 */ /* 0x000fcc0000000000 */
[----:B------:R-:W-:Y:S03]  /*1e30*/  HGMMA.64x64x16.F32 R24, gdesc[UR8], R24, gsb0 ;  /* 0x00e00000081879f0 */ /* 0x000fe60008000818 */
[----:B------:R-:W-:Y:S02]  /*1e40*/  WARPGROUP.DEPBAR.LE gsb0, 0x0 ;  /* 0x00008000000079c5 */ /* 0x000fe40000010000 */
[----:B------:R-:W-:Y:S05]  /*1e50*/  @!P2 BRA `(.L_x_22) ;  /* 0x000000080058a947 */ /* 0x000fea0003800000 */
[----:B------:R-:W-:Y:S01]  /*1e60*/  UIADD3 UR5, UR42, 0x1, URZ ;  /* 0x000000012a057890 */ /* 0x000fe2000fffe03f */
[----:B01----:R-:W-:Y:S02]  /*1e70*/  IMAD.U32 R0, RZ, RZ, UR44 ;  /* 0x0000002cff007e24 */ /* 0x003fe4000f8e00ff */
[----:B------:R-:W-:Y:S01]  /*1e80*/  IMAD.U32 R3, RZ, RZ, UR42 ;  /* 0x0000002aff037e24 */ /* 0x000fe2000f8e00ff */
[----:B------:R-:W-:-:S04]  /*1e90*/  UISETP.NE.AND UP0, UPT, UR5, 0x2, UPT ;  /* 0x000000020500788c */ /* 0x000fc8000bf05270 */
[----:B------:R-:W-:Y:S02]  /*1ea0*/  USEL UR6, URZ, 0x1, UP0 ;  /* 0x000000013f067887 */ /* 0x000fe40008000000 */
[----:B------:R-:W-:Y:S02]  /*1eb0*/  USEL UR5, UR5, URZ, UP0 ;  /* 0x0000003f05057287 */ /* 0x000fe40008000000 */
[----:B------:R-:W-:-:S06]  /*1ec0*/  ULOP3.LUT UR6, UR40, UR6, URZ, 0x3c, !UPT ;  /* 0x0000000628067292 */ /* 0x000fcc000f8e3c3f */
[----:B------:R-:W-:-:S07]  /*1ed0*/  IMAD.U32 R7, RZ, RZ, UR6 ;  /* 0x00000006ff077e24 */ /* 0x000fce000f8e00ff */
.L_x_29:
[----:B------:R-:W-:Y:S05]  /*1ee0*/  @!P0 BRA `(.L_x_23) ;  /* 0x0000000000048947 */ /* 0x000fea0003800000 */
[----:B------:R-:W-:Y:S01]  /*1ef0*/  BPT.TRAP 0x1 ;  /* 0x000000040000795c */ /* 0x000fe20000300000 */
.L_x_23:
[----:B------:R-:W0:Y:S01]  /*1f00*/  S2UR UR7, SR_CgaCtaId ;  /* 0x00000000000779c3 */ /* 0x000e220000008800 */
[----:B------:R-:W-:Y:S01]  /*1f10*/  UMOV UR6, 0x400 ;  /* 0x0000040000067882 */ /* 0x000fe20000000000 */
[----:B------:R-:W-:Y:S01]  /*1f20*/  IMAD.U32 R5, RZ, RZ, UR5 ;  /* 0x00000005ff057e24 */ /* 0x000fe2000f8e00ff */
[----:B------:R-:W-:Y:S01]  /*1f30*/  SHF.L.U32 R4, R7, 0x1f, RZ ;  /* 0x0000001f07047819 */ /* 0x000fe200000006ff */
[----:B0-----:R-:W-:-:S06]  /*1f40*/  ULEA UR6, UR7, UR6, 0x18 ;  /* 0x0000000607067291 */ /* 0x001fcc000f8ec03f */
[----:B------:R-:W-:-:S04]  /*1f50*/  IMAD.U32 R6, RZ, RZ, UR6 ;  /* 0x00000006ff067e24 */ /* 0x000fc8000f8e00ff */
[----:B------:R-:W-:-:S04]  /*1f60*/  IMAD R5, R5, 0x8, R6 ;  /* 0x0000000805057824 */ /* 0x000fc800078e0206 */
[----:B------:R0:W1:Y:S01]  /*1f70*/  SYNCS.PHASECHK.TRANS64.TRYWAIT P1, [R5+URZ], R4 ;  /* 0x00000004050075a7 */ /* 0x000062000802017f */
[----:B------:R-:W-:Y:S05]  /*1f80*/  @!P0 BRA `(.L_x_24) ;  /* 0x0000000000048947 */ /* 0x000fea0003800000 */
[----:B------:R-:W-:Y:S01]  /*1f90*/  BPT.TRAP 0x1 ;  /* 0x000000040000795c */ /* 0x000fe20000300000 */
.L_x_24:
[----:B-1----:R-:W-:Y:S05]  /*1fa0*/  @P1 BRA `(.L_x_25) ;  /* 0x0000000000081947 */ /* 0x002fea0003800000 */
[----:B------:R-:W1:Y:S02]  /*1fb0*/  SYNCS.PHASECHK.TRANS64.TRYWAIT P1, [R5+URZ], R4 ;  /* 0x00000004050075a7 */ /* 0x000e64000802017f */
[----:B-1----:R-:W-:Y:S05]  /*1fc0*/  @!P1 BRA `(.L_x_26) ;  /* 0x0000007000089947 */ /* 0x002fea0003800000 */
.L_x_25:
[----:B------:R-:W-:Y:S01]  /*1fd0*/  ULEA UR8, UR5, UR4, 0xa ;  /* 0x0000000405087291 */ /* 0x000fe2000f8e503f */
[----:B------:R-:W-:Y:S01]  /*1fe0*/  WARPGROUP.ARRIVE ;  /* 0x00000000000079c5 */ /* 0x000fe20000000000 */
[----:B------:R-:W-:Y:S01]  /*1ff0*/  ULEA UR6, UR5, UR45, 0xc ;  /* 0x0000002d05067291 */ /* 0x000fe2000f8e603f */
[----:B------:R-:W-:Y:S01]  /*2000*/  UMOV UR15, 0x40000040 ;  /* 0x40000040000f7882 */ /* 0x000fe20000000000 */
[----:B------:R-:W-:Y:S02]  /*2010*/  UMOV UR13, 0x40000040 ;  /* 0x40000040000d7882 */ /* 0x000fe40000000000 */
[----:B------:R-:W-:Y:S01]  /*2020*/  UIADD3 UR7, UR6, 0x400, URZ ;  /* 0x0000040006077890 */ /* 0x000fe2000fffe03f */
[----:B------:R-:W-:Y:S02]  /*2030*/  UMOV UR14, UR8 ;  /* 0x00000008000e7c82 */ /* 0x000fe40008000000 */
[----:B------:R-:W-:Y:S01]  /*2040*/  UMOV UR12, UR6 ;  /* 0x00000006000c7c82 */ /* 0x000fe20008000000 */
[----:B------:R-:W-:Y:S01]  /*2050*/  UIADD3 UR10, UR8, 0x206, URZ ;  /* 0x00000206080a7890 */ /* 0x000fe2000fffe03f */
[----:B------:R-:W-:Y:S01]  /*2060*/  HGMMA.64x64x16.F32 R56, gdesc[UR12], R56, gsb0 ;  /* 0x00e000000c3879f0 */ /* 0x000fe20008000838 */
[----:B------:R-:W-:Y:S01]  /*2070*/  UMOV UR13, 0x40000040 ;  /* 0x40000040000d7882 */ /* 0x000fe20000000000 */
[----:B------:R-:W-:Y:S01]  /*2080*/  UMOV UR12, UR7 ;  /* 0x00000007000c7c82 */ /* 0x000fe20008000000 */
[----:B------:R-:W-:Y:S01]  /*2090*/  UIADD3 UR7, UR6, 0x402, URZ ;  /* 0x0000040206077890 */ /* 0x000fe2000fffe03f */
[----:B------:R-:W-:Y:S01]  /*20a0*/  UMOV UR11, 0x40000040 ;  /* 0x40000040000b7882 */ /* 0x000fe20000000000 */
[----:B------:R-:W-:Y:S01]  /*20b0*/  UMOV UR9, 0x40000040 ;  /* 0x4000004000097882 */ /* 0x000fe20000000000 */
[----:B------:R-:W-:-:S02]  /*20c0*/  WARPGROUP.DEPBAR.LE gsb0, 0x0 ;  /* 0x00008000000079c5 */ /* 0x000fc40000010000 */
        /* <DEDUP_REMOVED lines=71> */
[----:B------:R-:W-:Y:S02]  /*2540*/  UIADD3 UR8, UR6, 0x806, URZ ;  /* 0x0000080606087890 */ /* 0x000fe4000fffe03f */
[----:B------:R-:W-:Y:S01]  /*2550*/  UIADD3 UR6, UR6, 0xc06, URZ ;  /* 0x00000c0606067890 */ /* 0x000fe2000fffe03f */
        /* <DEDUP_REMOVED lines=18> */
[----:B------:R-:W-:Y:S01]  /*2680*/  BPT.TRAP 0x1 ;  /* 0x000000040000795c */ /* 0x000fe20000300000 */
.L_x_27:
[----:B------:R-:W-:-:S13]  /*2690*/  ISETP.NE.AND P1, PT, R114, RZ, PT ;  /* 0x000000ff7200720c */ /* 0x000fda0003f25270 */
[----:B01----:R-:W-:-:S04]  /*26a0*/  @P1 IMAD R4, R3, 0x8, R6 ;  /* 0x0000000803041824 */ /* 0x003fc800078e0206 */
[----:B------:R-:W-:-:S05]  /*26b0*/  @P1 VIADD R4, R4, 0x10 ;  /* 0x0000001004041836 */ /* 0x000fca0000000000 */
[----:B------:R-:W-:-:S04]  /*26c0*/  @P1 PRMT R4, R19, 0x654, R4 ;  /* 0x0000065413041816 */ /* 0x000fc80000000004 */
[----:B------:R0:W-:Y:S01]  /*26d0*/  @P1 SYNCS.ARRIVE.TRANS64.RED.A1T0 RZ, [R4+URZ], RZ ;  /* 0x000000ff04ff19a7 */ /* 0x0001e2000810043f */
[----:B------:R-:W-:-:S13]  /*26e0*/  ISETP.GT.U32.AND P1, PT, R18, 0x1, PT ;  /* 0x000000011200780c */ /* 0x000fda0003f24070 */
[----:B0-----:R-:W-:Y:S05]  /*26f0*/  @P1 BRA `(.L_x_28) ;  /* 0x0000000000041947 */ /* 0x001fea0003800000 */
[----:B------:R-:W-:Y:S01]  /*2700*/  BPT.TRAP 0x1 ;  /* 0x000000040000795c */ /* 0x000fe20000300000 */
.L_x_28:
[----:B------:R-:W-:Y:S01]  /*2710*/  UIADD3 UR5, UR5, 0x1, URZ ;  /* 0x0000000105057890 */ /* 0x000fe2000fffe03f */
[C---:B------:R-:W-:Y:S01]  /*2720*/  ISETP.GT.AND P2, PT, R0.reuse, 0x1, PT ;  /* 0x000000010000780c */ /* 0x040fe20003f44270 */
[----:B------:R-:W-:Y:S02]  /*2730*/  VIADD R3, R3, 0x1 ;  /* 0x0000000103037836 */ /* 0x000fe40000000000 */
[----:B------:R-:W-:Y:S01]  /*2740*/  UISETP.NE.AND UP0, UPT, UR5, 0x2, UPT ;  /* 0x000000020500788c */ /* 0x000fe2000bf05270 */
[----:B------:R-:W-:Y:S02]  /*2750*/  VIADD R0, R0, 0xffffffff ;  /* 0xffffffff00007836 */ /* 0x000fe40000000000 */
[C---:B------:R-:W-:Y:S01]  /*2760*/  ISETP.NE.AND P1, PT, R3.reuse, 0x2, PT ;  /* 0x000000020300780c */ /* 0x040fe20003f25270 */
[----:B------:R-:W-:Y:S02]  /*2770*/  USEL UR6, URZ, 0x1, UP0 ;  /* 0x000000013f067887 */ /* 0x000fe40008000000 */
[----:B------:R-:W-:Y:S01]  /*2780*/  USEL UR5, UR5, URZ, UP0 ;  /* 0x0000003f05057287 */ /* 0x000fe20008000000 */
[----:B------:R-:W-:-:S03]  /*2790*/  SEL R3, R3, RZ, P1 ;  /* 0x000000ff03037207 */ /* 0x000fc60000800000 */
[----:B------:R-:W-:Y:S01]  /*27a0*/  LOP3.LUT R7, R7, UR6, RZ, 0x3c, !PT ;  /* 0x0000000607077c12 */ /* 0x000fe2000f8e3cff */
[----:B------:R-:W-:Y:S07]  /*27b0*/  @P2 BRA `(.L_x_29) ;  /* 0xfffffff400c82947 */ /* 0x000fee000383ffff */
.L_x_22:
[----:B01----:R-:W0:Y:S02]  /*27c0*/  LDC R0, c[0x0][0x28c] ;  /* 0x0000a300ff007b82 */ /* 0x003e240000000800 */
[----:B0-----:R-:W-:-:S13]  /*27d0*/  ISETP.GE.AND P1, PT, R0, 0x1, PT ;  /* 0x000000010000780c */ /* 0x001fda0003f26270 */
[----:B------:R-:W-:Y:S05]  /*27e0*/  @!P1 BRA `(.L_x_30) ;  /* 0x0000000000389947 */ /* 0x000fea0003800000 */
[----:B------:R-:W-:Y:S05]  /*27f0*/  @!P0 BRA `(.L_x_31) ;  /* 0x0000000000048947 */ /* 0x000fea0003800000 */
[----:B------:R-:W-:Y:S01]  /*2800*/  BPT.TRAP 0x1 ;  /* 0x000000040000795c */ /* 0x000fe20000300000 */
.L_x_31:
[----:B------:R-:W-:-:S13]  /*2810*/  ISETP.NE.AND P0, PT, R114, RZ, PT ;  /* 0x000000ff7200720c */ /* 0x000fda0003f05270 */
[----:B------:R-:W-:-:S05]  /*2820*/  VOTEU.ANY UP0, P0 ;  /* 0x00000000003f7886 */ /* 0x000fca0000000100 */
[----:B------:R-:W-:-:S06]  /*2830*/  @UP0 UIADD3 UR4, UR44, UR42, URZ ;  /* 0x0000002a2c040290 */ /* 0x000fcc000fffe03f */
[----:B------:R-:W-:-:S04]  /*2840*/  IMAD.U32 R0, RZ, RZ, UR4 ;  /* 0x00000004ff007e24 */ /* 0x000fc8000f8e00ff */
[----:B------:R-:W-:-:S05]  /*2850*/  @P0 IMAD.SHL.U32 R0, R0, 0x8, RZ ;  /* 0x0000000800000824 */ /* 0x000fca00078e00ff */
[----:B------:R-:W-:-:S04]  /*2860*/  @P0 LOP3.LUT R0, R0, 0x8, RZ, 0xc0, !PT ;  /* 0x0000000800000812 */ /* 0x000fc800078ec0ff */
[----:B------:R-:W-:-:S04]  /*2870*/  @P0 IADD3 R0, R6, 0x10, R0 ;  /* 0x0000001006000810 */ /* 0x000fc80007ffe000 */
[----:B------:R-:W-:-:S04]  /*2880*/  @P0 PRMT R0, R19, 0x654, R0 ;  /* 0x0000065413000816 */ /* 0x000fc80000000000 */
[----:B------:R0:W-:Y:S01]  /*2890*/  @P0 SYNCS.ARRIVE.TRANS64.RED.A1T0 RZ, [R0+URZ], RZ ;  /* 0x000000ff00ff09a7 */ /* 0x0001e2000810043f */
[----:B------:R-:W-:-:S13]  /*28a0*/  ISETP.GT.U32.AND P0, PT, R18, 0x1, PT ;  /* 0x000000011200780c */ /* 0x000fda0003f04070 */
[----:B0-----:R-:W-:Y:S05]  /*28b0*/  @P0 BRA `(.L_x_30) ;  /* 0x0000000000040947 */ /* 0x001fea0003800000 */
[----:B------:R-:W-:Y:S01]  /*28c0*/  BPT.TRAP 0x1 ;  /* 0x000000040000795c */ /* 0x000fe20000300000 */
.L_x_30:
[----:B------:R-:W-:Y:S01]  /*28d0*/  IMAD.SHL.U32 R102, R102, 0x40, RZ ;  /* 0x0000004066667824 */ /* 0x000fe200078e00ff */
[----:B------:R-:W-:Y:S01]  /*28e0*/  ULDC UR6, c[0x0][0x288] ;  /* 0x0000a20000067ab9 */ /* 0x000fe20000000800 */
[----:B------:R-:W-:Y:S01]  /*28f0*/  SHF.R.S32.HI R11, RZ, 0x1f, R23 ;  /* 0x0000001fff0b7819 */ /* 0x000fe20000011417 */
[C---:B------:R-:W-:Y:S01]  /*2900*/  IMAD.SHL.U32 R6, R109.reuse, 0x100, RZ ;  /* 0x000001006d067824 */ /* 0x040fe200078e00ff */
[----:B------:R-:W-:Y:S01]  /*2910*/  ULDC.64 UR4, c[0x0][0x5d0] ;  /* 0x0001740000047ab9 */ /* 0x000fe20000000a00 */
[C---:B------:R-:W-:Y:S01]  /*2920*/  LOP3.LUT R12, R102.reuse, 0x6, R97, 0xf8, !PT ;  /* 0x00000006660c7812 */ /* 0x040fe200078ef861 */
[----:B------:R-:W-:Y:S01]  /*2930*/  IMAD.WIDE R108, R109, 0x100, R88 ;  /* 0x000001006d6c7825 */ /* 0x000fe200078e0258 */
[----:B------:R-:W-:Y:S01]  /*2940*/  ISETP.GE.AND P0, PT, R102, UR6, PT ;  /* 0x0000000666007c0c */ /* 0x000fe2000bf06270 */
[----:B------:R-:W-:Y:S01]  /*2950*/  ULDC UR6, c[0x0][0x284] ;  /* 0x0000a10000067ab9 */ /* 0x000fe20000000800 */
[----:B------:R-:W-:Y:S01]  /*2960*/  SHF.R.S32.HI R13, RZ, 0x1f, R12 ;  /* 0x0000001fff0d7819 */ /* 0x000fe2000001140c */
[----:B------:R-:W-:Y:S01]  /*2970*/  IMAD R0, R11, UR4, RZ ;  /* 0x000000040b007c24 */ /* 0x000fe2000f8e02ff */
[----:B------:R-:W-:-:S03]  /*2980*/  ISETP.GE.OR P0, PT, R6, UR6, P0 ;  /* 0x0000000606007c0c */ /* 0x000fc60008706670 */
[C---:B------:R-:W-:Y:S02]  /*2990*/  IMAD R3, R23.reuse, UR5, R0 ;  /* 0x0000000517037c24 */ /* 0x040fe4000f8e0200 */
[----:B------:R-:W-:Y:S01]  /*29a0*/  IMAD.WIDE.U32 R4, R23, UR4, R12 ;  /* 0x0000000417047c25 */ /* 0x000fe2000f8e000c */
[----:B------:R-:W-:-:S03]  /*29b0*/  ULDC.64 UR4, c[0x0][0x5c8] ;  /* 0x0001720000047ab9 */ /* 0x000fc60000000a00 */
[----:B------:R-:W-:Y:S02]  /*29c0*/  IMAD R7, R109, UR4, RZ ;  /* 0x000000046d077c24 */ /* 0x000fe4000f8e02ff */
[----:B------:R-:W-:Y:S02]  /*29d0*/  IMAD.IADD R5, R5, 0x1, R3 ;  /* 0x0000000105057824 */ /* 0x000fe400078e0203 */
[C---:B------:R-:W-:Y:S02]  /*29e0*/  IMAD R7, R108.reuse, UR5, R7 ;  /* 0x000000056c077c24 */ /* 0x040fe4000f8e0207 */
[----:B------:R-:W-:-:S04]  /*29f0*/  IMAD.WIDE.U32 R110, R108, UR4, R4 ;  /* 0x000000046c6e7c25 */ /* 0x000fc8000f8e0004 */
[----:B------:R-:W-:Y:S01]  /*2a00*/  IMAD.MOV.U32 R0, RZ, RZ, -0x1 ;  /* 0xffffffffff007424 */ /* 0x000fe200078e00ff */
[----:B------:R-:W-:Y:S06]  /*2a10*/  @P0 BRA `(.L_x_32) ;  /* 0x00000048007c0947 */ /* 0x000fec0003800000 */
[----:B-----5:R-:W-:Y:S01]  /*2a20*/  FSETP.NEU.AND P1, PT, R90, RZ, PT ;  /* 0x000000ff5a00720b */ /* 0x020fe20003f2d000 */
[----:B------:R-:W-:Y:S01]  /*2a30*/  IMAD.IADD R4, R91, 0x1, -R102 ;  /* 0x000000015b047824 */ /* 0x000fe200078e0a66 */
[----:B------:R-:W-:Y:S01]  /*2a40*/  BSSY B0, `(.L_x_32) ;  /* 0x000049c000007945 */ /* 0x000fe20003800000 */
[----:B------:R-:W-:Y:S02]  /*2a50*/  IMAD.IADD R3, R101, 0x1, -R6 ;  /* 0x0000000165037824 */ /* 0x000fe400078e0a06 */
[----:B------:R-:W-:Y:S01]  /*2a60*/  IMAD.IADD R113, R111, 0x1, R7 ;  /* 0x000000016f717824 */ /* 0x000fe200078e0207 */
[----:B------:R-:W-:-:S04]  /*2a70*/  ISETP.GT.AND P5, PT, R4, RZ, PT ;  /* 0x000000ff0400720c */ /* 0x000fc80003fa4270 */
[----:B------:R-:W-:-:S03]  /*2a80*/  ISETP.GT.AND P0, PT, R3, RZ, P5 ;  /* 0x000000ff0300720c */ /* 0x000fc60002f04270 */
[----:B------:R-:W-:Y:S10]  /*2a90*/  @!P1 BRA `(.L_x_33) ;  /* 0x0000003400089947 */ /* 0x000ff40003800000 */
[----:B------:R-:W0:Y:S01]  /*2aa0*/  LDC.64 R102, c[0x0][0x5b8] ;  /* 0x00016e00ff667b82 */ /* 0x000e220000000a00 */
[----:B------:R-:W-:-:S07]  /*2ab0*/  ULDC.64 UR4, c[0x0][0x5c0] ;  /* 0x0001700000047ab9 */ /* 0x000fce0000000a00 */
[----:B------:R-:W1:Y:S08]  /*2ac0*/  LDC.64 R8, c[0x0][0x5b0] ;  /* 0x00016c00ff087b82 */ /* 0x000e700000000a00 */
[----:B------:R-:W2:Y:S01]  /*2ad0*/  LDC.64 R14, c[0x0][0x5a8] ;  /* 0x00016a00ff0e7b82 */ /* 0x000ea20000000a00 */
[-C--:B0-----:R-:W-:Y:S02]  /*2ae0*/  IMAD R6, R11, R102.reuse, RZ ;  /* 0x000000660b067224 */ /* 0x081fe400078e02ff */
[----:B------:R-:W-:-:S04]  /*2af0*/  IMAD.WIDE.U32 R104, R23, R102, R12 ;  /* 0x0000006617687225 */ /* 0x000fc800078e000c */
[----:B------:R-:W-:Y:S02]  /*2b00*/  IMAD R115, R23, R103, R6 ;  /* 0x0000006717737224 */ /* 0x000fe400078e0206 */
[-C--:B-1----:R-:W-:Y:S02]  /*2b10*/  IMAD R5, R109, R8.reuse, RZ ;  /* 0x000000086d057224 */ /* 0x082fe400078e02ff */
[----:B------:R-:W-:Y:S02]  /*2b20*/  IMAD.IADD R107, R105, 0x1, R115 ;  /* 0x00000001696b7824 */ /* 0x000fe400078e0273 */
[----:B------:R-:W-:Y:S02]  /*2b30*/  IMAD.MOV.U32 R106, RZ, RZ, R104 ;  /* 0x000000ffff6a7224 */ /* 0x000fe400078e0068 */
[C---:B------:R-:W-:Y:S02]  /*2b40*/  IMAD R103, R108.reuse, R9, R5 ;  /* 0x000000096c677224 */ /* 0x040fe400078e0205 */
[----:B------:R-:W-:-:S04]  /*2b50*/  IMAD.WIDE.U32 R6, R108, R8, R106 ;  /* 0x000000086c067225 */ /* 0x000fc800078e006a */
[----:B------:R-:W-:Y:S01]  /*2b60*/  IMAD.IADD R5, R7, 0x1, R103 ;  /* 0x0000000107057824 */ /* 0x000fe200078e0267 */
[----:B--2---:R-:W-:-:S04]  /*2b70*/  LEA R10, P1, R6, R14, 0x1 ;  /* 0x0000000e060a7211 */ /* 0x004fc800078208ff */
[----:B------:R-:W-:-:S05]  /*2b80*/  LEA.HI.X R11, R6, R15, R5, 0x1, P1 ;  /* 0x0000000f060b7211 */ /* 0x000fca00008f0c05 */
[----:B------:R0:W2:Y:S01]  /*2b90*/  @P0 LDG.E.LTC128B.U16 R5, desc[UR36][R10.64] ;  /* 0x000000240a050981 */ /* 0x0000a2000c1e1520 */
[----:B------:R-:W-:Y:S01]  /*2ba0*/  LEA R20, P1, R110, UR4, 0x1 ;  /* 0x000000046e147c11 */ /* 0x000fe2000f8208ff */
[----:B------:R-:W-:Y:S01]  /*2bb0*/  IMAD.WIDE.U32 R6, R108, R8, R12 ;  /* 0x000000086c067225 */ /* 0x000fe200078e000c */
[----:B------:R-:W-:Y:S01]  /*2bc0*/  ISETP.GT.AND P3, PT, R4, 0x1, PT ;  /* 0x000000010400780c */ /* 0x000fe20003f64270 */
[----:B------:R-:W-:Y:S02]  /*2bd0*/  BSSY B1, `(.L_x_34) ;  /* 0x0000012000017945 */ /* 0x000fe40003800000 */
[----:B------:R-:W-:Y:S01]  /*2be0*/  IMAD.IADD R7, R103, 0x1, R7 ;  /* 0x0000000167077824 */ /* 0x000fe200078e0207 */
[----:B------:R-:W-:Y:S01]  /*2bf0*/  P2R R120, PR, RZ, 0x8 ;  /* 0x00000008ff787803 */ /* 0x000fe20000000000 */
[----:B------:R-:W-:Y:S02]  /*2c00*/  IMAD.SHL.U32 R112, R8, 0x8, RZ ;  /* 0x0000000808707824 */ /* 0x000fe400078e00ff */
[----:B------:R-:W-:-:S04]  /*2c10*/  IMAD.WIDE.U32 R6, R23, R102, R6 ;  /* 0x0000006617067225 */ /* 0x000fc800078e0006 */
[----:B------:R-:W-:Y:S01]  /*2c20*/  IMAD.IADD R7, R115, 0x1, R7 ;  /* 0x0000000173077824 */ /* 0x000fe200078e0207 */
[----:B0-----:R-:W-:-:S04]  /*2c30*/  LEA R10, P2, R6, R14, 0x1 ;  /* 0x0000000e060a7211 */ /* 0x001fc800078408ff */
[----:B------:R-:W-:Y:S01]  /*2c40*/  LEA.HI.X R11, R6, R15, R7, 0x1, P2 ;  /* 0x0000000f060b7211 */ /* 0x000fe200010f0c07 */
[----:B--2---:R-:W-:-:S05]  /*2c50*/  HADD2.F32 R21, -RZ, R5.H0_H0 ;  /* 0x20000005ff157230 */ /* 0x004fca0000004100 */
[----:B------:R-:W-:-:S04]  /*2c60*/  FMUL R21, R21, R90 ;  /* 0x0000005a15157220 */ /* 0x000fc80000400000 */
[----:B------:R-:W-:Y:S01]  /*2c70*/  FFMA R56, R56, R22, R21 ;  /* 0x0000001638387223 */ /* 0x000fe20000000015 */
[----:B------:R-:W-:Y:S02]  /*2c80*/  LEA.HI.X R21, R110, UR5, R113, 0x1, P1 ;  /* 0x000000056e157c11 */ /* 0x000fe400088f0c71 */
[----:B------:R-:W-:Y:S02]  /*2c90*/  ISETP.GT.AND P1, PT, R3, RZ, P3 ;  /* 0x000000ff0300720c */ /* 0x000fe40001f24270 */
[----:B------:R-:W-:Y:S02]  /*2ca0*/  F2FP.F16.F32.PACK_AB R56, RZ, R56 ;  /* 0x00000038ff38723e */ /* 0x000fe400000000ff */
[----:B------:R-:W-:-:S03]  /*2cb0*/  SHF.L.U64.HI R113, R8, 0x3, R9 ;  /* 0x0000000308717819 */ /* 0x000fc60000010209 */
[----:B------:R0:W-:Y:S06]  /*2cc0*/  @P0 STG.E.U16 desc[UR36][R20.64], R56 ;  /* 0x0000003814000986 */ /* 0x0001ec000c101524 */
[----:B------:R-:W-:Y:S05]  /*2cd0*/  @!P1 BRA `(.L_x_35) ;  /* 0x0000000000049947 */ /* 0x000fea0003800000 */
[----:B------:R1:W5:Y:S02]  /*2ce0*/  LDG.E.LTC128B.U16 R5, desc[UR36][R10.64+0x2] ;  /* 0x000002240a057981 */ /* 0x000364000c1e1520 */
.L_x_35:
[----:B------:R-:W-:Y:S05]  /*2cf0*/  BSYNC B1 ;  /* 0x0000000000017941 */ /* 0x000fea0003800000 */
.L_x_34:
[----:B-----5:R-:W-:Y:S01]  /*2d00*/  HADD2.F32 R7, -RZ, R5.H0_H0 ;  /* 0x20000005ff077230 */ /* 0x020fe20000004100 */
[----:B------:R-:W-:Y:S01]  /*2d10*/  ISETP.GT.AND P0, PT, R3, 0x8, P5 ;  /* 0x000000080300780c */ /* 0x000fe20002f04270 */
[----:B------:R-:W-:Y:S01]  /*2d20*/  IMAD.WIDE.U32 R116, R108, R8, R112 ;  /* 0x000000086c747225 */ /* 0x000fe200078e0070 */
[----:B------:R-:W-:-:S03]  /*2d30*/  PRMT R119, R5, 0x7610, R119 ;  /* 0x0000761005777816 */ /* 0x000fc60000000077 */
[----:B------:R-:W-:Y:S01]  /*2d40*/  FMUL R6, R7, R90 ;  /* 0x0000005a07067220 */ /* 0x000fe20000400000 */
[----:B------:R-:W-:Y:S01]  /*2d50*/  IMAD.IADD R103, R103, 0x1, R117 ;  /* 0x0000000167677824 */ /* 0x000fe200078e0275 */
[----:B------:R-:W-:Y:S02]  /*2d60*/  IADD3 R7, P2, R104, R116, RZ ;  /* 0x0000007468077210 */ /* 0x000fe40007f5e0ff */
[----:B------:R-:W-:-:S03]  /*2d70*/  FFMA R57, R57, R22, R6 ;  /* 0x0000001639397223 */ /* 0x000fc60000000006 */
[----:B0-----:R-:W-:Y:S01]  /*2d80*/  IMAD.X R56, R103, 0x1, R107, P2 ;  /* 0x0000000167387824 */ /* 0x001fe200010e066b */
[C---:B------:R-:W-:Y:S02]  /*2d90*/  LEA R6, P2, R7.reuse, R14, 0x1 ;  /* 0x0000000e07067211 */ /* 0x040fe400078408ff */
[----:B------:R-:W-:Y:S02]  /*2da0*/  F2FP.F16.F32.PACK_AB R57, RZ, R57 ;  /* 0x00000039ff39723e */ /* 0x000fe400000000ff */
[----:B------:R-:W-:Y:S02]  /*2db0*/  LEA.HI.X R7, R7, R15, R56, 0x1, P2 ;  /* 0x0000000f07077211 */ /* 0x000fe400010f0c38 */
[----:B------:R-:W-:-:S05]  /*2dc0*/  PRMT R110, R57, 0x7610, R110 ;  /* 0x00007610396e7816 */ /* 0x000fca000000006e */
[----:B------:R0:W-:Y:S04]  /*2dd0*/  @P1 STG.E.U16 desc[UR36][R20.64+0x2], R110 ;  /* 0x0000026e14001986 */ /* 0x0001e8000c101524 */
[----:B------:R-:W2:Y:S01]  /*2de0*/  @P0 LDG.E.LTC128B.U16 R119, desc[UR36][R6.64] ;  /* 0x0000002406770981 */ /* 0x000ea2000c1e1520 */
[----:B------:R-:W-:Y:S01]  /*2df0*/  IADD3 R116, P1, R12, R116, RZ ;  /* 0x000000740c747210 */ /* 0x000fe20007f3e0ff */
[----:B------:R-:W-:Y:S01]  /*2e00*/  IMAD.SHL.U32 R121, R95, 0x2, RZ ;  /* 0x000000025f797824 */ /* 0x000fe200078e00ff */
[----:B------:R-:W-:Y:S03]  /*2e10*/  BSSY B1, `(.L_x_36) ;  /* 0x0000011000017945 */ /* 0x000fe60003800000 */
[----:B------:R-:W-:Y:S01]  /*2e20*/  IMAD.X R117, R13, 0x1, R103, P1 ;  /* 0x000000010d757824 */ /* 0x000fe200008e0667 */
[----:B0-----:R-:W-:Y:S01]  /*2e30*/  IADD3 R110, P2, R121, R20, RZ ;  /* 0x00000014796e7210 */ /* 0x001fe20007f5e0ff */
[----:B------:R-:W-:-:S04]  /*2e40*/  IMAD.WIDE.U32 R116, R23, R102, R116 ;  /* 0x0000006617747225 */ /* 0x000fc800078e0074 */
[----:B------:R-:W-:Y:S01]  /*2e50*/  IMAD.IADD R57, R115, 0x1, R117 ;  /* 0x0000000173397824 */ /* 0x000fe200078e0275 */
[----:B------:R-:W-:Y:S02]  /*2e60*/  SHF.L.U64.HI R117, R95, 0x1, R94 ;  /* 0x000000015f757819 */ /* 0x000fe4000001025e */
[----:B------:R-:W-:-:S03]  /*2e70*/  LEA R56, P1, R116, R14, 0x1 ;  /* 0x0000000e74387211 */ /* 0x000fc600078208ff */
[----:B------:R-:W-:Y:S01]  /*2e80*/  IMAD.X R111, R117, 0x1, R21, P2 ;  /* 0x00000001756f7824 */ /* 0x000fe200010e0615 */
[----:B------:R-:W-:Y:S02]  /*2e90*/  LEA.HI.X R57, R116, R15, R57, 0x1, P1 ;  /* 0x0000000f74397211 */ /* 0x000fe400008f0c39 */
[----:B------:R-:W-:Y:S01]  /*2ea0*/  ISETP.GT.AND P1, PT, R3, 0x8, P3 ;  /* 0x000000080300780c */ /* 0x000fe20001f24270 */
[----:B--2---:R-:W-:-:S05]  /*2eb0*/  HADD2.F32 R5, -RZ, R119.H0_H0 ;  /* 0x20000077ff057230 */ /* 0x004fca0000004100 */
[----:B------:R-:W-:-:S04]  /*2ec0*/  FMUL R5, R5, R90 ;  /* 0x0000005a05057220 */ /* 0x000fc80000400000 */
[----:B------:R-:W-:-:S05]  /*2ed0*/  FFMA R5, R58, R22, R5 ;  /* 0x000000163a057223 */ /* 0x000fca0000000005 */
[----:B------:R-:W-:-:S05]  /*2ee0*/  F2FP.F16.F32.PACK_AB R5, RZ, R5 ;  /* 0x00000005ff05723e */ /* 0x000fca00000000ff */
[----:B------:R0:W-:Y:S01]  /*2ef0*/  @P0 STG.E.U16 desc[UR36][R110.64], R5 ;  /* 0x000000056e000986 */ /* 0x0001e2000c101524 */
[----:B------:R-:W-:Y:S05]  /*2f00*/  @!P1 BRA `(.L_x_37) ;  /* 0x0000000000049947 */ /* 0x000fea0003800000 */
[----:B------:R2:W5:Y:S02]  /*2f10*/  LDG.E.LTC128B.U16 R119, desc[UR36][R56.64+0x2] ;  /* 0x0000022438777981 */ /* 0x000564000c1e1520 */
.L_x_37:
[----:B------:R-:W-:Y:S05]  /*2f20*/  BSYNC B1 ;  /* 0x0000000000017941 */ /* 0x000fea0003800000 */
.L_x_36:
[----:B0----5:R-:W-:Y:S01]  /*2f30*/  HADD2.F32 R5, -RZ, R119.H0_H0 ;  /* 0x20000077ff057230 */ /* 0x021fe20000004100 */
[----:B------:R-:W-:Y:S01]  /*2f40*/  ISETP.GT.AND P3, PT, R4, 0x8, PT ;  /* 0x000000080400780c */ /* 0x000fe20003f64270 */
[C---:B------:R-:W-:Y:S01]  /*2f50*/  IMAD.SHL.U32 R103, R96.reuse, 0x2, RZ ;  /* 0x0000000260677824 */ /* 0x040fe200078e00ff */
[----:B------:R-:W-:Y:S02]  /*2f60*/  BSSY B1, `(.L_x_38) ;  /* 0x000000f000017945 */ /* 0x000fe40003800000 */
[----:B------:R-:W-:Y:S01]  /*2f70*/  FMUL R58, R5, R90 ;  /* 0x0000005a053a7220 */ /* 0x000fe20000400000 */
[----:B------:R-:W-:Y:S02]  /*2f80*/  SHF.L.U64.HI R5, R96, 0x1, R93 ;  /* 0x0000000160057819 */ /* 0x000fe4000001025d */
[----:B------:R-:W-:Y:S01]  /*2f90*/  IADD3 R6, P0, P2, R103, R20, R121 ;  /* 0x0000001467067210 */ /* 0x000fe20007a1e079 */
[----:B------:R-:W-:Y:S01]  /*2fa0*/  FFMA R58, R59, R22, R58 ;  /* 0x000000163b3a7223 */ /* 0x000fe2000000003a */
[----:B------:R-:W-:Y:S01]  /*2fb0*/  IMAD.MOV.U32 R59, RZ, RZ, R111 ;  /* 0x000000ffff3b7224 */ /* 0x000fe200078e006f */
[----:B------:R-:W-:-:S02]  /*2fc0*/  P2R R116, PR, RZ, 0x8 ;  /* 0x00000008ff747803 */ /* 0x000fc40000000000 */
[--C-:B------:R-:W-:Y:S02]  /*2fd0*/  IADD3.X R7, R5, R21, R117.reuse, P0, P2 ;  /* 0x0000001505077210 */ /* 0x100fe400007e4475 */
[----:B------:R-:W-:Y:S02]  /*2fe0*/  F2FP.F16.F32.PACK_AB R58, RZ, R58 ;  /* 0x0000003aff3a723e */ /* 0x000fe400000000ff */
[----:B------:R-:W-:Y:S02]  /*2ff0*/  ISETP.GT.AND P0, PT, R3, RZ, P3 ;  /* 0x000000ff0300720c */ /* 0x000fe40001f04270 */
[----:B------:R-:W-:Y:S01]  /*3000*/  PRMT R117, R58, 0x7610, R117 ;  /* 0x000076103a757816 */ /* 0x000fe20000000075 */
[----:B------:R-:W-:-:S05]  /*3010*/  IMAD.MOV.U32 R58, RZ, RZ, R110 ;  /* 0x000000ffff3a7224 */ /* 0x000fca00078e006e */
[----:B------:R0:W-:Y:S05]  /*3020*/  @P1 STG.E.U16 desc[UR36][R58.64+0x2], R117 ;  /* 0x000002753a001986 */ /* 0x0001ea000c101524 */
[----:B------:R-:W-:Y:S05]  /*3030*/  @!P0 BRA `(.L_x_39) ;  /* 0x0000000000048947 */ /* 0x000fea0003800000 */
[----:B------:R3:W5:Y:S02]  /*3040*/  LDG.E.LTC128B.U16 R119, desc[UR36][R10.64+0x10] ;  /* 0x000010240a777981 */ /* 0x000764000c1e1520 */
.L_x_39:
[----:B------:R-:W-:Y:S05]  /*3050*/  BSYNC B1 ;  /* 0x0000000000017941 */ /* 0x000fea0003800000 */
.L_x_38:
[----:B0----5:R-:W-:Y:S01]  /*3060*/  HADD2.F32 R117, -RZ, R119.H0_H0 ;  /* 0x20000077ff757230 */ /* 0x021fe20000004100 */
[----:B------:R-:W-:Y:S01]  /*3070*/  ISETP.GT.AND P1, PT, R4, 0x9, PT ;  /* 0x000000090400780c */ /* 0x000fe20003f24270 */
[----:B------:R-:W-:Y:S03]  /*3080*/  BSSY B1, `(.L_x_40) ;  /* 0x0000009000017945 */ /* 0x000fe60003800000 */
[----:B------:R-:W-:Y:S01]  /*3090*/  FMUL R117, R117, R90 ;  /* 0x0000005a75757220 */ /* 0x000fe20000400000 */
[----:B------:R-:W-:-:S03]  /*30a0*/  P2R R121, PR, RZ, 0x2 ;  /* 0x00000002ff797803 */ /* 0x000fc60000000000 */
[----:B------:R-:W-:-:S05]  /*30b0*/  FFMA R117, R60, R22, R117 ;  /* 0x000000163c757223 */ /* 0x000fca0000000075 */
[----:B------:R-:W-:-:S05]  /*30c0*/  F2FP.F16.F32.PACK_AB R117, RZ, R117 ;  /* 0x00000075ff75723e */ /* 0x000fca00000000ff */
[----:B------:R0:W-:Y:S01]  /*30d0*/  @P0 STG.E.U16 desc[UR36][R20.64+0x10], R117 ;  /* 0x0000107514000986 */ /* 0x0001e2000c101524 */
[----:B------:R-:W-:-:S13]  /*30e0*/  ISETP.GT.AND P0, PT, R3, RZ, P1 ;  /* 0x000000ff0300720c */ /* 0x000fda0000f04270 */
[----:B0-----:R-:W-:Y:S05]  /*30f0*/  @!P0 BRA `(.L_x_41) ;  /* 0x0000000000048947 */ /* 0x001fea0003800000 */
[----:B------:R0:W5:Y:S02]  /*3100*/  LDG.E.LTC128B.U16 R119, desc[UR36][R10.64+0x12] ;  /* 0x000012240a777981 */ /* 0x000164000c1e1520 */
.L_x_41:
[----:B------:R-:W-:Y:S05]  /*3110*/  BSYNC B1 ;  /* 0x0000000000017941 */ /* 0x000fea0003800000 */
.L_x_40:
[----:B-----5:R-:W-:Y:S01]  /*3120*/  HADD2.F32 R117, -RZ, R119.H0_H0 ;  /* 0x20000077ff757230 */ /* 0x020fe20000004100 */
[----:B------:R-:W-:Y:S04]  /*3130*/  BSSY B1, `(.L_x_42) ;  /* 0x0000008000017945 */ /* 0x000fe80003800000 */
[----:B------:R-:W-:-:S04]  /*3140*/  FMUL R60, R117, R90 ;  /* 0x0000005a753c7220 */ /* 0x000fc80000400000 */
[----:B------:R-:W-:-:S05]  /*3150*/  FFMA R60, R61, R22, R60 ;  /* 0x000000163d3c7223 */ /* 0x000fca000000003c */
[----:B------:R-:W-:-:S05]  /*3160*/  F2FP.F16.F32.PACK_AB R60, RZ, R60 ;  /* 0x0000003cff3c723e */ /* 0x000fca00000000ff */
[----:B------:R4:W-:Y:S01]  /*3170*/  @P0 STG.E.U16 desc[UR36][R20.64+0x12], R60 ;  /* 0x0000123c14000986 */ /* 0x0009e2000c101524 */
[----:B------:R-:W-:-:S13]  /*3180*/  ISETP.GT.AND P0, PT, R3, 0x8, P3 ;  /* 0x000000080300780c */ /* 0x000fda0001f04270 */
[----:B----4-:R-:W-:Y:S05]  /*3190*/  @!P0 BRA `(.L_x_43) ;  /* 0x0000000000048947 */ /* 0x010fea0003800000 */
[----:B------:R4:W5:Y:S02]  /*31a0*/  LDG.E.LTC128B.U16 R119, desc[UR36][R56.64+0x10] ;  /* 0x0000102438777981 */ /* 0x000964000c1e1520 */
.L_x_43:
[----:B------:R-:W-:Y:S05]  /*31b0*/  BSYNC B1 ;  /* 0x0000000000017941 */ /* 0x000fea0003800000 */
.L_x_42:
[----:B-----5:R-:W-:Y:S01]  /*31c0*/  HADD2.F32 R61, -RZ, R119.H0_H0 ;  /* 0x20000077ff3d7230 */ /* 0x020fe20000004100 */
[----:B------:R-:W-:Y:S04]  /*31d0*/  BSSY B1, `(.L_x_44) ;  /* 0x000000a000017945 */ /* 0x000fe80003800000 */
[----:B------:R-:W-:-:S04]  /*31e0*/  FMUL R61, R61, R90 ;  /* 0x0000005a3d3d7220 */ /* 0x000fc80000400000 */
[----:B------:R-:W-:-:S05]  /*31f0*/  FFMA R61, R62, R22, R61 ;  /* 0x000000163e3d7223 */ /* 0x000fca000000003d */
[----:B------:R-:W-:-:S05]  /*3200*/  F2FP.F16.F32.PACK_AB R61, RZ, R61 ;  /* 0x0000003dff3d723e */ /* 0x000fca00000000ff */
[----:B------:R0:W-:Y:S01]  /*3210*/  @P0 STG.E.U16 desc[UR36][R58.64+0x10], R61 ;  /* 0x0000103d3a000986 */ /* 0x0001e2000c101524 */
[----:B------:R-:W-:-:S05]  /*3220*/  IADD3 R117, P0, R108, 0x80, RZ ;  /* 0x000000806c757810 */ /* 0x000fca0007f1e0ff */
[----:B------:R-:W-:Y:S01]  /*3230*/  IMAD.X R109, RZ, RZ, R109, P0 ;  /* 0x000000ffff6d7224 */ /* 0x000fe200000e066d */
[----:B------:R-:W-:-:S13]  /*3240*/  ISETP.GT.AND P0, PT, R3, 0x8, P1 ;  /* 0x000000080300780c */ /* 0x000fda0000f04270 */
[----:B0-----:R-:W-:Y:S05]  /*3250*/  @!P0 BRA `(.L_x_45) ;  /* 0x0000000000048947 */ /* 0x001fea0003800000 */
[----:B------:R0:W5:Y:S02]  /*3260*/  LDG.E.LTC128B.U16 R119, desc[UR36][R56.64+0x12] ;  /* 0x0000122438777981 */ /* 0x000164000c1e1520 */
.L_x_45:
[----:B------:R-:W-:Y:S05]  /*3270*/  BSYNC B1 ;  /* 0x0000000000017941 */ /* 0x000fea0003800000 */
.L_x_44:
[----:B-----5:R-:W-:Y:S01]  /*3280*/  HADD2.F32 R61, -RZ, R119.H0_H0 ;  /* 0x20000077ff3d7230 */ /* 0x020fe20000004100 */
[----:B------:R-:W-:Y:S01]  /*3290*/  ISETP.GT.AND P2, PT, R4, 0x10, PT ;  /* 0x000000100400780c */ /* 0x000fe20003f44270 */
[-C--:B------:R-:W-:Y:S01]  /*32a0*/  IMAD R62, R109, R8.reuse, RZ ;  /* 0x000000086d3e7224 */ /* 0x080fe200078e02ff */
[----:B------:R-:W-:Y:S01]  /*32b0*/  BSSY B1, `(.L_x_46) ;  /* 0x0000021000017945 */ /* 0x000fe20003800000 */
[----:B------:R-:W-:-:S04]  /*32c0*/  IMAD.WIDE.U32 R112, R117, R8, R112 ;  /* 0x0000000875707225 */ /* 0x000fc800078e0070 */
[----:B------:R-:W-:Y:S01]  /*32d0*/  FMUL R60, R61, R90 ;  /* 0x0000005a3d3c7220 */ /* 0x000fe20000400000 */
[----:B------:R-:W-:-:S03]  /*32e0*/  IMAD R105, R117, R9, R62 ;  /* 0x0000000975697224 */ /* 0x000fc600078e023e */
[----:B------:R-:W-:Y:S01]  /*32f0*/  FFMA R63, R63, R22, R60 ;  /* 0x000000163f3f7223 */ /* 0x000fe2000000003c */
[----:B------:R-:W-:-:S04]  /*3300*/  IMAD.WIDE.U32 R60, R117, R8, R12 ;  /* 0x00000008753c7225 */ /* 0x000fc800078e000c */
[----:B------:R-:W-:Y:S01]  /*3310*/  F2FP.F16.F32.PACK_AB R63, RZ, R63 ;  /* 0x0000003fff3f723e */ /* 0x000fe200000000ff */
[----:B------:R-:W-:-:S03]  /*3320*/  IMAD.IADD R61, R105, 0x1, R61 ;  /* 0x00000001693d7824 */ /* 0x000fc600078e023d */
[----:B------:R-:W-:Y:S01]  /*3330*/  PRMT R109, R63, 0x7610, R109 ;  /* 0x000076103f6d7816 */ /* 0x000fe2000000006d */
[----:B------:R-:W-:-:S04]  /*3340*/  IMAD.WIDE.U32 R62, R117, R8, R106 ;  /* 0x00000008753e7225 */ /* 0x000fc800078e006a */
[----:B------:R1:W-:Y:S01]  /*3350*/  @P0 STG.E.U16 desc[UR36][R58.64+0x12], R109 ;  /* 0x0000126d3a000986 */ /* 0x0003e2000c101524 */
[----:B------:R-:W-:Y:S02]  /*3360*/  IMAD.IADD R9, R63, 0x1, R105 ;  /* 0x000000013f097824 */ /* 0x000fe400078e0269 */
[----:B------:R-:W-:Y:S02]  /*3370*/  IMAD.IADD R105, R105, 0x1, R113 ;  /* 0x0000000169697824 */ /* 0x000fe400078e0271 */
[----:B-1----:R-:W-:Y:S01]  /*3380*/  IMAD.WIDE.U32 R108, R23, R102, R60 ;  /* 0x00000066176c7225 */ /* 0x002fe200078e003c */
[----:B------:R-:W-:-:S04]  /*3390*/  LEA R60, P0, R62, R14, 0x1 ;  /* 0x0000000e3e3c7211 */ /* 0x000fc800078008ff */
[----:B------:R-:W-:Y:S01]  /*33a0*/  LEA.HI.X R61, R62, R15, R9, 0x1, P0 ;  /* 0x0000000f3e3d7211 */ /* 0x000fe200000f0c09 */
[----:B------:R-:W-:Y:S01]  /*33b0*/  IMAD.IADD R9, R115, 0x1, R109 ;  /* 0x0000000173097824 */ /* 0x000fe200078e026d */
[----:B------:R-:W-:-:S04]  /*33c0*/  LEA R8, P0, R108, R14, 0x1 ;  /* 0x0000000e6c087211 */ /* 0x000fc800078008ff */
[----:B------:R-:W-:Y:S02]  /*33d0*/  LEA.HI.X R9, R108, R15, R9, 0x1, P0 ;  /* 0x0000000f6c097211 */ /* 0x000fe400000f0c09 */
[----:B------:R-:W-:-:S05]  /*33e0*/  IADD3 R104, P0, R104, R112, RZ ;  /* 0x0000007068687210 */ /* 0x000fca0007f1e0ff */
[----:B------:R-:W-:Y:S01]  /*33f0*/  IMAD.X R106, R105, 0x1, R107, P0 ;  /* 0x00000001696a7824 */ /* 0x000fe200000e066b */
[----:B------:R-:W-:-:S05]  /*3400*/  IADD3 R62, P0, R12, R112, RZ ;  /* 0x000000700c3e7210 */ /* 0x000fca0007f1e0ff */
[----:B------:R-:W-:Y:S01]  /*3410*/  IMAD.X R63, R13, 0x1, R105, P0 ;  /* 0x000000010d3f7824 */ /* 0x000fe200000e0669 */
[----:B------:R-:W-:Y:S01]  /*3420*/  LEA R12, P0, R104, R14, 0x1 ;  /* 0x0000000e680c7211 */ /* 0x000fe200078008ff */
[----:B------:R-:W-:-:S03]  /*3430*/  IMAD.WIDE.U32 R62, R23, R102, R62 ;  /* 0x00000066173e7225 */ /* 0x000fc600078e003e */
[----:B------:R-:W-:Y:S02]  /*3440*/  LEA.HI.X R13, R104, R15, R106, 0x1, P0 ;  /* 0x0000000f680d7211 */ /* 0x000fe400000f0c6a */
[----:B------:R-:W-:Y:S01]  /*3450*/  P2R R102, PR, RZ, 0x4 ;  /* 0x00000004ff667803 */ /* 0x000fe20000000000 */
[----:B------:R-:W-:Y:S01]  /*3460*/  IMAD.IADD R115, R115, 0x1, R63 ;  /* 0x0000000173737824 */ /* 0x000fe200078e023f */
[----:B------:R-:W-:-:S04]  /*3470*/  LEA R14, P0, R62, R14, 0x1 ;  /* 0x0000000e3e0e7211 */ /* 0x000fc800078008ff */
[----:B------:R-:W-:Y:S02]  /*3480*/  LEA.HI.X R15, R62, R15, R115, 0x1, P0 ;  /* 0x0000000f3e0f7211 */ /* 0x000fe400000f0c73 */
[----:B------:R-:W-:-:S13]  /*3490*/  ISETP.GT.AND P0, PT, R3, RZ, P2 ;  /* 0x000000ff0300720c */ /* 0x000fda0001704270 */
[----:B------:R-:W-:Y:S05]  /*34a0*/  @!P0 BRA `(.L_x_47) ;  /* 0x0000000000048947 */ /* 0x000fea0003800000 */
[----:B------:R1:W5:Y:S02]  /*34b0*/  LDG.E.LTC128B.U16 R119, desc[UR36][R10.64+0x20] ;  /* 0x000020240a777981 */ /* 0x000364000c1e1520 */
.L_x_47:
[----:B------:R-:W-:Y:S05]  /*34c0*/  BSYNC B1 ;  /* 0x0000000000017941 */ /* 0x000fea0003800000 */
.L_x_46:
[----:B-----5:R-:W-:Y:S01]  /*34d0*/  HADD2.F32 R23, -RZ, R119.H0_H0 ;  /* 0x20000077ff177230 */ /* 0x020fe20000004100 */
        /* <DEDUP_REMOVED lines=10> */
.L_x_49:
[----:B------:R-:W-:Y:S05]  /*3580*/  BSYNC B1 ;  /* 0x0000000000017941 */ /* 0x000fea0003800000 */
.L_x_48:
[----:B-----5:R-:W-:Y:S01]  /*3590*/  HADD2.F32 R23, -RZ, R119.H0_H0 ;  /* 0x20000077ff177230 */ /* 0x020fe20000004100 */
[----:B------:R-:W-:Y:S04]  /*35a0*/  BSSY B1, `(.L_x_50) ;  /* 0x0000008000017945 */ /* 0x000fe80003800000 */
[----:B------:R-:W-:-:S04]  /*35b0*/  FMUL R62, R23, R90 ;  /* 0x0000005a173e7220 */ /* 0x000fc80000400000 */
[----:B------:R-:W-:-:S05]  /*35c0*/  FFMA R62, R65, R22, R62 ;  /* 0x00000016413e7223 */ /* 0x000fca000000003e */
[----:B------:R-:W-:-:S05]  /*35d0*/  F2FP.F16.F32.PACK_AB R62, RZ, R62 ;  /* 0x0000003eff3e723e */ /* 0x000fca00000000ff */
[----:B------:R0:W-:Y:S01]  /*35e0*/  @P0 STG.E.U16 desc[UR36][R20.64+0x22], R62 ;  /* 0x0000223e14000986 */ /* 0x0001e2000c101524 */
[----:B------:R-:W-:-:S13]  /*35f0*/  ISETP.GT.AND P0, PT, R3, 0x8, P2 ;  /* 0x000000080300780c */ /* 0x000fda0001704270 */
[----:B0-----:R-:W-:Y:S05]  /*3600*/  @!P0 BRA `(.L_x_51) ;  /* 0x0000000000048947 */ /* 0x001fea0003800000 */
[----:B------:R0:W5:Y:S02]  /*3610*/  LDG.E.LTC128B.U16 R119, desc[UR36][R56.64+0x20] ;  /* 0x0000202438777981 */ /* 0x000164000c1e1520 */
.L_x_51:
[----:B------:R-:W-:Y:S05]  /*3620*/  BSYNC B1 ;  /* 0x0000000000017941 */ /* 0x000fea0003800000 */
.L_x_50:
        /* <DEDUP_REMOVED lines=9> */
.L_x_53:
[----:B------:R-:W-:Y:S05]  /*36c0*/  BSYNC B1 ;  /* 0x0000000000017941 */ /* 0x000fea0003800000 */
.L_x_52:
        /* <DEDUP_REMOVED lines=11> */
.L_x_55:
[----:B------:R-:W-:Y:S05]  /*3780*/  BSYNC B1 ;  /* 0x0000000000017941 */ /* 0x000fea0003800000 */
.L_x_54:
[----:B-----5:R-:W-:Y:S01]  /*3790*/  HADD2.F32 R23, -RZ, R119.H0_H0 ;  /* 0x20000077ff177230 */ /* 0x020fe20000004100 */
[----:B------:R-:W-:Y:S01]  /*37a0*/  ISETP.GT.AND P1, PT, R4, 0x19, PT ;  /* 0x000000190400780c */ /* 0x000fe20003f24270 */
[----:B------:R-:W-:Y:S03]  /*37b0*/  BSSY B1, `(.L_x_56) ;  /* 0x0000009000017945 */ /* 0x000fe60003800000 */
[----:B------:R-:W-:-:S04]  /*37c0*/  FMUL R23, R23, R90 ;  /* 0x0000005a17177220 */ /* 0x000fc80000400000 */
[----:B------:R-:W-:Y:S01]  /*37d0*/  FFMA R23, R68, R22, R23 ;  /* 0x0000001644177223 */ /* 0x000fe20000000017 */
[----:B------:R-:W-:-:S04]  /*37e0*/  P2R R68, PR, RZ, 0x2 ;  /* 0x00000002ff447803 */ /* 0x000fc80000000000 */
[----:B------:R-:W-:-:S05]  /*37f0*/  F2FP.F16.F32.PACK_AB R23, RZ, R23 ;  /* 0x00000017ff17723e */ /* 0x000fca00000000ff */
[----:B------:R0:W-:Y:S01]  /*3800*/  @P0 STG.E.U16 desc[UR36][R20.64+0x30], R23 ;  /* 0x0000301714000986 */ /* 0x0001e2000c101524 */
[----:B------:R-:W-:-:S13]  /*3810*/  ISETP.GT.AND P0, PT, R3, RZ, P1 ;  /* 0x000000ff0300720c */ /* 0x000fda0000f04270 */
[----:B0-----:R-:W-:Y:S05]  /*3820*/  @!P0 BRA `(.L_x_57) ;  /* 0x0000000000048947 */ /* 0x001fea0003800000 */
[----:B------:R0:W5:Y:S02]  /*3830*/  LDG.E.LTC128B.U16 R119, desc[UR36][R10.64+0x32] ;  /* 0x000032240a777981 */ /* 0x000164000c1e1520 */
.L_x_57:
[----:B------:R-:W-:Y:S05]  /*3840*/  BSYNC B1 ;  /* 0x0000000000017941 */ /* 0x000fea0003800000 */
.L_x_56:
        /* <DEDUP_REMOVED lines=9> */
.L_x_59:
[----:B------:R-:W-:Y:S05]  /*38e0*/  BSYNC B1 ;  /* 0x0000000000017941 */ /* 0x000fea0003800000 */
.L_x_58:
        /* <DEDUP_REMOVED lines=9> */
.L_x_61:
[----:B------:R-:W-:Y:S05]  /*3980*/  BSYNC B1 ;  /* 0x0000000000017941 */ /* 0x000fea0003800000 */
.L_x_60:
        /* <DEDUP_REMOVED lines=11> */
.L_x_63:
[----:B------:R-:W-:Y:S05]  /*3a40*/  BSYNC B1 ;  /* 0x0000000000017941 */ /* 0x000fea0003800000 */
.L_x_62:
        /* <DEDUP_REMOVED lines=11> */
.L_x_65:
[----:B------:R-:W-:Y:S05]  /*3b00*/  BSYNC B1 ;  /* 0x0000000000017941 */ /* 0x000fea0003800000 */
.L_x_64:
        /* <DEDUP_REMOVED lines=9> */
.L_x_67:
[----:B------:R-:W-:Y:S05]  /*3ba0*/  BSYNC B1 ;  /* 0x0000000000017941 */ /* 0x000fea0003800000 */
.L_x_66:
        /* <DEDUP_REMOVED lines=9> */
.L_x_69:
[----:B------:R-:W-:Y:S05]  /*3c40*/  BSYNC B1 ;  /* 0x0000000000017941 */ /* 0x000fea0003800000 */
.L_x_68:
        /* <DEDUP_REMOVED lines=11> */
.L_x_71:
[----:B------:R-:W-:Y:S05]  /*3d00*/  BSYNC B1 ;  /* 0x0000000000017941 */ /* 0x000fea0003800000 */
.L_x_70:
[----:B-----5:R-:W-:Y:S01]  /*3d10*/  HADD2.F32 R23, -RZ, R119.H0_H0 ;  /* 0x20000077ff177230 */ /* 0x020fe20000004100 */
[----:B------:R-:W-:Y:S01]  /*3d20*/  ISETP.GT.AND P4, PT, R4, 0x29, PT ;  /* 0x000000290400780c */ /* 0x000fe20003f84270 */
[----:B------:R-:W-:Y:S03]  /*3d30*/  BSSY B1, `(.L_x_72) ;  /* 0x0000009000017945 */ /* 0x000fe60003800000 */
[----:B------:R-:W-:-:S04]  /*3d40*/  FMUL R23, R23, R90 ;  /* 0x0000005a17177220 */ /* 0x000fc80000400000 */
[----:B------:R-:W-:-:S05]  /*3d50*/  FFMA R23, R76, R22, R23 ;  /* 0x000000164c177223 */ /* 0x000fca0000000017 */
[----:B------:R-:W-:-:S05]  /*3d60*/  F2FP.F16.F32.PACK_AB R23, RZ, R23 ;  /* 0x00000017ff17723e */ /* 0x000fca00000000ff */
[----:B------:R1:W-:Y:S01]  /*3d70*/  @P0 STG.E.U16 desc[UR36][R20.64+0x50], R23 ;  /* 0x0000501714000986 */ /* 0x0003e2000c101524 */
[----:B------:R-:W-:Y:S02]  /*3d80*/  ISETP.GT.AND P0, PT, R3, RZ, P4 ;  /* 0x000000ff0300720c */ /* 0x000fe40002704270 */
[----:B-1----:R-:W-:-:S11]  /*3d90*/  P2R R23, PR, RZ, 0x10 ;  /* 0x00000010ff177803 */ /* 0x002fd60000000000 */
[----:B------:R-:W-:Y:S05]  /*3da0*/  @!P0 BRA `(.L_x_73) ;  /* 0x0000000000048947 */ /* 0x000fea0003800000 */
[----:B------:R1:W5:Y:S02]  /*3db0*/  LDG.E.LTC128B.U16 R119, desc[UR36][R10.64+0x52] ;  /* 0x000052240a777981 */ /* 0x000364000c1e1520 */
.L_x_73:
[----:B------:R-:W-:Y:S05]  /*3dc0*/  BSYNC B1 ;  /* 0x0000000000017941 */ /* 0x000fea0003800000 */
.L_x_72:
        /* <DEDUP_REMOVED lines=9> */
.L_x_75:
[----:B------:R-:W-:Y:S05]  /*3e60*/  BSYNC B1 ;  /* 0x0000000000017941 */ /* 0x000fea0003800000 */
.L_x_74:
        /* <DEDUP_REMOVED lines=9> */
.L_x_77:
[----:B------:R-:W-:Y:S05]  /*3f00*/  BSYNC B1 ;  /* 0x0000000000017941 */ /* 0x000fea0003800000 */
.L_x_76:
[----:B-----5:R-:W-:Y:S01]  /*3f10*/  HADD2.F32 R23, -RZ, R119.H0_H0 ;  /* 0x20000077ff177230 */ /* 0x020fe20000004100 */
[----:B------:R-:W-:Y:S01]  /*3f20*/  ISETP.GT.AND P6, PT, R4, 0x30, PT ;  /* 0x000000300400780c */ /* 0x000fe20003fc4270 */
[----:B------:R-:W-:Y:S03]  /*3f30*/  BSSY B1, `(.L_x_78) ;  /* 0x0000008000017945 */ /* 0x000fe60003800000 */
[----:B------:R-:W-:-:S04]  /*3f40*/  FMUL R62, R23, R90 ;  /* 0x0000005a173e7220 */ /* 0x000fc80000400000 */
[----:B------:R-:W-:-:S05]  /*3f50*/  FFMA R62, R79, R22, R62 ;  /* 0x000000164f3e7223 */ /* 0x000fca000000003e */
[----:B------:R-:W-:-:S05]  /*3f60*/  F2FP.F16.F32.PACK_AB R62, RZ, R62 ;  /* 0x0000003eff3e723e */ /* 0x000fca00000000ff */
[----:B------:R0:W-:Y:S01]  /*3f70*/  @P0 STG.E.U16 desc[UR36][R58.64+0x52], R62 ;  /* 0x0000523e3a000986 */ /* 0x0001e2000c101524 */
[----:B------:R-:W-:-:S13]  /*3f80*/  ISETP.GT.AND P0, PT, R3, RZ, P6 ;  /* 0x000000ff0300720c */ /* 0x000fda0003704270 */
[----:B0-----:R-:W-:Y:S05]  /*3f90*/  @!P0 BRA `(.L_x_79) ;  /* 0x0000000000048947 */ /* 0x001fea0003800000 */
[----:B------:R0:W5:Y:S02]  /*3fa0*/  LDG.E.LTC128B.U16 R119, desc[UR36][R10.64+0x60] ;  /* 0x000060240a777981 */ /* 0x000164000c1e1520 */
.L_x_79:
[----:B------:R-:W-:Y:S05]  /*3fb0*/  BSYNC B1 ;  /* 0x0000000000017941 */ /* 0x000fea0003800000 */
.L_x_78:
        /* <DEDUP_REMOVED lines=10> */
.L_x_81:
[----:B------:R-:W-:Y:S05]  /*4060*/  BSYNC B1 ;  /* 0x0000000000017941 */ /* 0x000fea0003800000 */
.L_x_80:
        /* <DEDUP_REMOVED lines=9> */
.L_x_83:
[----:B------:R-:W-:Y:S05]  /*4100*/  BSYNC B1 ;  /* 0x0000000000017941 */ /* 0x000fea0003800000 */
.L_x_82:
        /* <DEDUP_REMOVED lines=9> */
.L_x_85:
[----:B------:R-:W-:Y:S05]  /*41a0*/  BSYNC B1 ;  /* 0x0000000000017941 */ /* 0x000fea0003800000 */
.L_x_84:
        /* <DEDUP_REMOVED lines=10> */
.L_x_87:
[----:B------:R-:W-:Y:S05]  /*4250*/  BSYNC B1 ;  /* 0x0000000000017941 */ /* 0x000fea0003800000 */
.L_x_86:
[----:B-----5:R-:W-:Y:S01]  /*4260*/  HADD2.F32 R23, -RZ, R119.H0_H0 ;  /* 0x20000077ff177230 */ /* 0x020fe20000004100 */
[----:B------:R-:W-:Y:S04]  /*4270*/  BSSY B1, `(.L_x_88) ;  /* 0x000000f000017945 */ /* 0x000fe80003800000 */
[----:B------:R-:W-:-:S04]  /*4280*/  FMUL R23, R23, R90 ;  /* 0x0000005a17177220 */ /* 0x000fc80000400000 */
[----:B------:R-:W-:-:S05]  /*4290*/  FFMA R23, R84, R22, R23 ;  /* 0x0000001654177223 */ /* 0x000fca0000000017 */
[----:B------:R-:W-:-:S05]  /*42a0*/  F2FP.F16.F32.PACK_AB R23, RZ, R23 ;  /* 0x00000017ff17723e */ /* 0x000fca00000000ff */
[----:B------:R0:W-:Y:S01]  /*42b0*/  @P0 STG.E.U16 desc[UR36][R20.64+0x70], R23 ;  /* 0x0000701714000986 */ /* 0x0001e2000c101524 */
[----:B------:R-:W-:-:S05]  /*42c0*/  IADD3 R64, P0, R103, R110, RZ ;  /* 0x0000006e67407210 */ /* 0x000fca0007f1e0ff */
[----:B------:R-:W-:Y:S01]  /*42d0*/  IMAD.X R65, R5, 0x1, R111, P0 ;  /* 0x0000000105417824 */ /* 0x000fe200000e066f */
[----:B------:R-:W-:-:S05]  /*42e0*/  IADD3 R66, P0, R103, R110, RZ ;  /* 0x0000006e67427210 */ /* 0x000fca0007f1e0ff */
[----:B------:R-:W-:Y:S01]  /*42f0*/  IMAD.X R67, R5, 0x1, R111, P0 ;  /* 0x0000000105437824 */ /* 0x000fe200000e066f */
[----:B------:R-:W-:-:S05]  /*4300*/  IADD3 R62, P0, R103, R20, RZ ;  /* 0x00000014673e7210 */ /* 0x000fca0007f1e0ff */
[----:B------:R-:W-:Y:S01]  /*4310*/  IMAD.X R63, R5, 0x1, R21, P0 ;  /* 0x00000001053f7824 */ /* 0x000fe200000e0615 */
[----:B------:R-:W-:-:S04]  /*4320*/  ISETP.GT.AND P0, PT, R4, 0x39, PT ;  /* 0x000000390400780c */ /* 0x000fc80003f04270 */
[----:B------:R-:W-:-:S13]  /*4330*/  ISETP.GT.AND P3, PT, R3, RZ, P0 ;  /* 0x000000ff0300720c */ /* 0x000fda0000764270 */
[----:B0-----:R-:W-:Y:S05]  /*4340*/  @!P3 BRA `(.L_x_89) ;  /* 0x000000000004b947 */ /* 0x001fea0003800000 */
[----:B------:R0:W5:Y:S02]  /*4350*/  LDG.E.LTC128B.U16 R119, desc[UR36][R10.64+0x72] ;  /* 0x000072240a777981 */ /* 0x000164000c1e1520 */
.L_x_89:
[----:B------:R-:W-:Y:S05]  /*4360*/  BSYNC B1 ;  /* 0x0000000000017941 */ /* 0x000fea0003800000 */
.L_x_88:
        /* <DEDUP_REMOVED lines=9> */
.L_x_91:
[----:B------:R-:W-:Y:S05]  /*4400*/  BSYNC B1 ;  /* 0x0000000000017941 */ /* 0x000fea0003800000 */
.L_x_90:
        /* <DEDUP_REMOVED lines=9> */
.L_x_93:
[----:B------:R-:W-:Y:S05]  /*44a0*/  BSYNC B1 ;  /* 0x0000000000017941 */ /* 0x000fea0003800000 */
.L_x_92:
[----:B-----5:R-:W-:-:S05]  /*44b0*/  HADD2.F32 R5, -RZ, R119.H0_H0 ;  /* 0x20000077ff057230 */ /* 0x020fca0000004100 */
[----:B------:R-:W-:-:S04]  /*44c0*/  FMUL R4, R5, R90 ;  /* 0x0000005a05047220 */ /* 0x000fc80000400000 */
[----:B------:R-:W-:-:S05]  /*44d0*/  FFMA R4, R87, R22, R4 ;  /* 0x0000001657047223 */ /* 0x000fca0000000004 */
[----:B------:R-:W-:-:S05]  /*44e0*/  F2FP.F16.F32.PACK_AB R4, RZ, R4 ;  /* 0x00000004ff04723e */ /* 0x000fca00000000ff */
[----:B------:R0:W-:Y:S01]  /*44f0*/  @P3 STG.E.U16 desc[UR36][R58.64+0x72], R4 ;  /* 0x000072043a003986 */ /* 0x0001e2000c101524 */
[----:B------:R-:W-:-:S13]  /*4500*/  ISETP.GT.AND P3, PT, R3, 0x80, P5 ;  /* 0x000000800300780c */ /* 0x000fda0002f64270 */
[----:B------:R-:W2:Y:S01]  /*4510*/  @P3 LDG.E.LTC128B.U16 R119, desc[UR36][R60.64] ;  /* 0x000000243c773981 */ /* 0x000ea2000c1e1520 */
[----:B------:R-:W-:Y:S01]  /*4520*/  BSSY B1, `(.L_x_94) ;  /* 0x000000a000017945 */ /* 0x000fe20003800000 */
[----:B--2---:R-:W-:-:S05]  /*4530*/  HADD2.F32 R5, -RZ, R119.H0_H0 ;  /* 0x20000077ff057230 */ /* 0x004fca0000004100 */
[----:B------:R-:W-:-:S04]  /*4540*/  FMUL R5, R5, R90 ;  /* 0x0000005a05057220 */ /* 0x000fc80000400000 */
[----:B------:R-:W-:-:S05]  /*4550*/  FFMA R5, R24, R22, R5 ;  /* 0x0000001618057223 */ /* 0x000fca0000000005 */
[----:B------:R-:W-:-:S05]  /*4560*/  F2FP.F16.F32.PACK_AB R5, RZ, R5 ;  /* 0x00000005ff05723e */ /* 0x000fca00000000ff */
[----:B------:R0:W-:Y:S01]  /*4570*/  @P3 STG.E.U16 desc[UR36][R62.64], R5 ;  /* 0x000000053e003986 */ /* 0x0001e2000c101524 */
[----:B------:R-:W-:-:S04]  /*4580*/  ISETP.NE.AND P3, PT, R120, RZ, PT ;  /* 0x000000ff7800720c */ /* 0x000fc80003f65270 */
[----:B------:R-:W-:-:S13]  /*4590*/  ISETP.GT.AND P3, PT, R3, 0x80, P3 ;  /* 0x000000800300780c */ /* 0x000fda0001f64270 */
[----:B0-----:R-:W-:Y:S05]  /*45a0*/  @!P3 BRA `(.L_x_95) ;  /* 0x000000000004b947 */ /* 0x001fea0003800000 */
[----:B------:R0:W5:Y:S02]  /*45b0*/  LDG.E.LTC128B.U16 R119, desc[UR36][R8.64+0x2] ;  /* 0x0000022408777981 */ /* 0x000164000c1e1520 */
.L_x_95:
[----:B------:R-:W-:Y:S05]  /*45c0*/  BSYNC B1 ;  /* 0x0000000000017941 */ /* 0x000fea0003800000 */
.L_x_94:
[----:B-----5:R-:W-:Y:S01]  /*45d0*/  HADD2.F32 R5, -RZ, R119.H0_H0 ;  /* 0x20000077ff057230 */ /* 0x020fe20000004100 */
[----:B------:R-:W-:Y:S01]  /*45e0*/  ISETP.GT.AND P5, PT, R3, 0x88, P5 ;  /* 0x000000880300780c */ /* 0x000fe20002fa4270 */
[----:B------:R-:W-:Y:S03]  /*45f0*/  BSSY B1, `(.L_x_96) ;  /* 0x000000a000017945 */ /* 0x000fe60003800000 */
[----:B------:R-:W-:Y:S01]  /*4600*/  FMUL R4, R5, R90 ;  /* 0x0000005a05047220 */ /* 0x000fe20000400000 */
[----:B------:R-:W-:-:S03]  /*4610*/  @P3 IMAD.MOV.U32 R5, RZ, RZ, R63 ;  /* 0x000000ffff053224 */ /* 0x000fc600078e003f */
[----:B------:R-:W-:-:S05]  /*4620*/  FFMA R4, R25, R22, R4 ;  /* 0x0000001619047223 */ /* 0x000fca0000000004 */
[----:B------:R-:W-:-:S04]  /*4630*/  F2FP.F16.F32.PACK_AB R4, RZ, R4 ;  /* 0x00000004ff04723e */ /* 0x000fc800000000ff */
[----:B-1-3--:R-:W-:Y:S01]  /*4640*/  PRMT R10, R4, 0x7610, R10 ;  /* 0x00007610040a7816 */ /* 0x00afe2000000000a */
[----:B------:R-:W-:-:S05]  /*4650*/  @P3 IMAD.MOV.U32 R4, RZ, RZ, R62 ;  /* 0x000000ffff043224 */ /* 0x000fca00078e003e */
[----:B------:R1:W-:Y:S01]  /*4660*/  @P3 STG.E.U16 desc[UR36][R4.64+0x2], R10 ;  /* 0x0000020a04003986 */ /* 0x0003e2000c101524 */
[----:B------:R-:W-:Y:S05]  /*4670*/  @!P5 BRA `(.L_x_97) ;  /* 0x000000000004d947 */ /* 0x000fea0003800000 */
[----:B------:R2:W5:Y:S02]  /*4680*/  LDG.E.LTC128B.U16 R119, desc[UR36][R12.64] ;  /* 0x000000240c777981 */ /* 0x000564000c1e1520 */
.L_x_97:
[----:B------:R-:W-:Y:S05]  /*4690*/  BSYNC B1 ;  /* 0x0000000000017941 */ /* 0x000fea0003800000 */
.L_x_96:
[----:B-1---5:R-:W-:Y:S01]  /*46a0*/  HADD2.F32 R5, -RZ, R119.H0_H0 ;  /* 0x20000077ff057230 */ /* 0x022fe20000004100 */
[----:B------:R-:W-:Y:S01]  /*46b0*/  ISETP.NE.AND P3, PT, R120, RZ, PT ;  /* 0x000000ff7800720c */ /* 0x000fe20003f65270 */
[----:B------:R-:W-:Y:S03]  /*46c0*/  BSSY B1, `(.L_x_98) ;  /* 0x0000008000017945 */ /* 0x000fe60003800000 */
[----:B------:R-:W-:Y:S01]  /*46d0*/  FMUL R5, R5, R90 ;  /* 0x0000005a05057220 */ /* 0x000fe20000400000 */
[----:B------:R-:W-:-:S03]  /*46e0*/  ISETP.GT.AND P3, PT, R3, 0x88, P3 ;  /* 0x000000880300780c */ /* 0x000fc60001f64270 */
[----:B------:R-:W-:-:S05]  /*46f0*/  FFMA R5, R26, R22, R5 ;  /* 0x000000161a057223 */ /* 0x000fca0000000005 */
[----:B------:R-:W-:-:S05]  /*4700*/  F2FP.F16.F32.PACK_AB R5, RZ, R5 ;  /* 0x00000005ff05723e */ /* 0x000fca00000000ff */
[----:B------:R1:W-:Y:S01]  /*4710*/  @P5 STG.E.U16 desc[UR36][R64.64], R5 ;  /* 0x0000000540005986 */ /* 0x0003e2000c101524 */
[----:B------:R-:W-:Y:S05]  /*4720*/  @!P3 BRA `(.L_x_99) ;  /* 0x000000000004b947 */ /* 0x000fea0003800000 */
[----:B------:R3:W5:Y:S02]  /*4730*/  LDG.E.LTC128B.U16 R119, desc[UR36][R14.64+0x2] ;  /* 0x000002240e777981 */ /* 0x000764000c1e1520 */
.L_x_99:
[----:B------:R-:W-:Y:S05]  /*4740*/  BSYNC B1 ;  /* 0x0000000000017941 */ /* 0x000fea0003800000 */
.L_x_98:
[----:B-1---5:R-:W-:Y:S01]  /*4750*/  HADD2.F32 R5, -RZ, R119.H0_H0 ;  /* 0x20000077ff057230 */ /* 0x022fe20000004100 */
[----:B------:R-:W-:Y:S01]  /*4760*/  ISETP.NE.AND P5, PT, R116, RZ, PT ;  /* 0x000000ff7400720c */ /* 0x000fe20003fa5270 */
[----:B------:R-:W-:Y:S03]  /*4770*/  BSSY B1, `(.L_x_100) ;  /* 0x0000008000017945 */ /* 0x000fe60003800000 */
[----:B------:R-:W-:-:S04]  /*4780*/  FMUL R4, R5, R90 ;  /* 0x0000005a05047220 */ /* 0x000fc80000400000 */
[----:B------:R-:W-:-:S05]  /*4790*/  FFMA R4, R27, R22, R4 ;  /* 0x000000161b047223 */ /* 0x000fca0000000004 */
[----:B------:R-:W-:-:S05]  /*47a0*/  F2FP.F16.F32.PACK_AB R4, RZ, R4 ;  /* 0x00000004ff04723e */ /* 0x000fca00000000ff */
[----:B------:R1:W-:Y:S01]  /*47b0*/  @P3 STG.E.U16 desc[UR36][R66.64+0x2], R4 ;  /* 0x0000020442003986 */ /* 0x0003e2000c101524 */
[----:B------:R-:W-:-:S13]  /*47c0*/  ISETP.GT.AND P3, PT, R3, 0x80, P5 ;  /* 0x000000800300780c */ /* 0x000fda0002f64270 */
[----:B-1----:R-:W-:Y:S05]  /*47d0*/  @!P3 BRA `(.L_x_101) ;  /* 0x000000000004b947 */ /* 0x002fea0003800000 */
[----:B------:R1:W5:Y:S02]  /*47e0*/  LDG.E.LTC128B.U16 R119, desc[UR36][R8.64+0x10] ;  /* 0x0000102408777981 */ /* 0x000364000c1e1520 */
.L_x_101:
[----:B------:R-:W-:Y:S05]  /*47f0*/  BSYNC B1 ;  /* 0x0000000000017941 */ /* 0x000fea0003800000 */
.L_x_100:
[----:B-----5:R-:W-:Y:S01]  /*4800*/  HADD2.F32 R5, -RZ, R119.H0_H0 ;  /* 0x20000077ff057230 */ /* 0x020fe20000004100 */
[----:B------:R-:W-:Y:S01]  /*4810*/  ISETP.NE.AND P5, PT, R121, RZ, PT ;  /* 0x000000ff7900720c */ /* 0x000fe20003fa5270 */
[----:B------:R-:W-:Y:S01]  /*4820*/  @P3 IMAD.MOV.U32 R4, RZ, RZ, R62 ;  /* 0x000000ffff043224 */ /* 0x000fe200078e003e */
[----:B------:R-:W-:Y:S02]  /*4830*/  BSSY B1, `(.L_x_102) ;  /* 0x000000a000017945 */ /* 0x000fe40003800000 */
[----:B------:R-:W-:-:S04]  /*4840*/  FMUL R5, R5, R90 ;  /* 0x0000005a05057220 */ /* 0x000fc80000400000 */
[----:B------:R-:W-:-:S05]  /*4850*/  FFMA R5, R28, R22, R5 ;  /* 0x000000161c057223 */ /* 0x000fca0000000005 */
[----:B------:R-:W-:-:S04]  /*4860*/  F2FP.F16.F32.PACK_AB R5, RZ, R5 ;  /* 0x00000005ff05723e */ /* 0x000fc800000000ff */
[----:B------:R-:W-:Y:S01]  /*4870*/  PRMT R10, R5, 0x7610, R10 ;  /* 0x00007610050a7816 */ /* 0x000fe2000000000a */
[----:B------:R-:W-:-:S05]  /*4880*/  @P3 IMAD.MOV.U32 R5, RZ, RZ, R63 ;  /* 0x000000ffff053224 */ /* 0x000fca00078e003f */
[----:B------:R0:W-:Y:S01]  /*4890*/  @P3 STG.E.U16 desc[UR36][R4.64+0x10], R10 ;  /* 0x0000100a04003986 */ /* 0x0001e2000c101524 */
[----:B------:R-:W-:-:S13]  /*48a0*/  ISETP.GT.AND P3, PT, R3, 0x80, P5 ;  /* 0x000000800300780c */ /* 0x000fda0002f64270 */
[----:B0-----:R-:W-:Y:S05]  /*48b0*/  @!P3 BRA `(.L_x_103) ;  /* 0x000000000004b947 */ /* 0x001fea0003800000 */
[----:B------:R0:W5:Y:S02]  /*48c0*/  LDG.E.LTC128B.U16 R119, desc[UR36][R8.64+0x12] ;  /* 0x0000122408777981 */ /* 0x000164000c1e1520 */
.L_x_103:
[----:B------:R-:W-:Y:S05]  /*48d0*/  BSYNC B1 ;  /* 0x0000000000017941 */ /* 0x000fea0003800000 */
.L_x_102:
[----:B-----5:R-:W-:Y:S01]  /*48e0*/  HADD2.F32 R5, -RZ, R119.H0_H0 ;  /* 0x20000077ff057230 */ /* 0x020fe20000004100 */
[----:B------:R-:W-:Y:S04]  /*48f0*/  BSSY B1, `(.L_x_104) ;  /* 0x000000c000017945 */ /* 0x000fe80003800000 */
[----:B------:R-:W-:Y:S01]  /*4900*/  FMUL R4, R5, R90 ;  /* 0x0000005a05047220 */ /* 0x000fe20000400000 */
[----:B------:R-:W-:-:S03]  /*4910*/  @P3 IMAD.MOV.U32 R5, RZ, RZ, R63 ;  /* 0x000000ffff053224 */ /* 0x000fc600078e003f */
[----:B------:R-:W-:-:S05]  /*4920*/  FFMA R4, R29, R22, R4 ;  /* 0x000000161d047223 */ /* 0x000fca0000000004 */
[----:B------:R-:W-:-:S04]  /*4930*/  F2FP.F16.F32.PACK_AB R4, RZ, R4 ;  /* 0x00000004ff04723e */ /* 0x000fc800000000ff */
[----:B------:R-:W-:Y:S01]  /*4940*/  PRMT R10, R4, 0x7610, R10 ;  /* 0x00007610040a7816 */ /* 0x000fe2000000000a */
[----:B------:R-:W-:-:S05]  /*4950*/  @P3 IMAD.MOV.U32 R4, RZ, RZ, R62 ;  /* 0x000000ffff043224 */ /* 0x000fca00078e003e */
[----:B------:R0:W-:Y:S01]  /*4960*/  @P3 STG.E.U16 desc[UR36][R4.64+0x12], R10 ;  /* 0x0000120a04003986 */ /* 0x0001e2000c101524 */
[----:B------:R-:W-:-:S04]  /*4970*/  ISETP.NE.AND P3, PT, R116, RZ, PT ;  /* 0x000000ff7400720c */ /* 0x000fc80003f65270 */
[----:B------:R-:W-:-:S13]  /*4980*/  ISETP.GT.AND P3, PT, R3, 0x88, P3 ;  /* 0x000000880300780c */ /* 0x000fda0001f64270 */
[----:B0-----:R-:W-:Y:S05]  /*4990*/  @!P3 BRA `(.L_x_105) ;  /* 0x000000000004b947 */ /* 0x001fea0003800000 */
[----:B------:R0:W5:Y:S02]  /*49a0*/  LDG.E.LTC128B.U16 R119, desc[UR36][R14.64+0x10] ;  /* 0x000010240e777981 */ /* 0x000164000c1e1520 */
.L_x_105:
[----:B------:R-:W-:Y:S05]  /*49b0*/  BSYNC B1 ;  /* 0x0000000000017941 */ /* 0x000fea0003800000 */
.L_x_104:
        /* <DEDUP_REMOVED lines=9> */
.L_x_107:
[----:B------:R-:W-:Y:S05]  /*4a50*/  BSYNC B1 ;  /* 0x0000000000017941 */ /* 0x000fea0003800000 */
.L_x_106:
[----:B-----5:R-:W-:Y:S01]  /*4a60*/  HADD2.F32 R5, -RZ, R119.H0_H0 ;  /* 0x20000077ff057230 */ /* 0x020fe20000004100 */
[----:B------:R-:W-:Y:S01]  /*4a70*/  ISETP.NE.AND P5, PT, R102, RZ, PT ;  /* 0x000000ff6600720c */ /* 0x000fe20003fa5270 */
[----:B------:R-:W-:Y:S03]  /*4a80*/  BSSY B1, `(.L_x_108) ;  /* 0x000000b000017945 */ /* 0x000fe60003800000 */
[----:B------:R-:W-:Y:S01]  /*4a90*/  FMUL R4, R5, R90 ;  /* 0x0000005a05047220 */ /* 0x000fe20000400000 */
[----:B------:R-:W-:-:S03]  /*4aa0*/  @P3 IMAD.MOV.U32 R5, RZ, RZ, R7 ;  /* 0x000000ffff053224 */ /* 0x000fc600078e0007 */
        /* <DEDUP_REMOVED lines=8> */
.L_x_109:
[----:B------:R-:W-:Y:S05]  /*4b30*/  BSYNC B1 ;  /* 0x0000000000017941 */ /* 0x000fea0003800000 */
.L_x_108:
        /* <DEDUP_REMOVED lines=13> */
.L_x_111:
[----:B------:R-:W-:Y:S05]  /*4c10*/  BSYNC B1 ;  /* 0x0000000000017941 */ /* 0x000fea0003800000 */
.L_x_110:
        /* <DEDUP_REMOVED lines=13> */
.L_x_113:
[----:B------:R-:W-:Y:S05]  /*4cf0*/  BSYNC B1 ;  /* 0x0000000000017941 */ /* 0x000fea0003800000 */
.L_x_112:
[----:B-----5:R-:W-:Y:S01]  /*4d00*/  HADD2.F32 R5, -RZ, R119.H0_H0 ;  /* 0x20000077ff057230 */ /* 0x020fe20000004100 */
[----:B------:R-:W-:Y:S01]  /*4d10*/  BSSY B1, `(.L_x_114) ;  /* 0x000000b000017945 */ /* 0x000fe20003800000 */
[----:B------:R-:W-:-:S03]  /*4d20*/  @P3 IMAD.MOV.U32 R4, RZ, RZ, R6 ;  /* 0x000000ffff043224 */ /* 0x000fc600078e0006 */
        /* <DEDUP_REMOVED lines=9> */
.L_x_115:
[----:B------:R-:W-:Y:S05]  /*4dc0*/  BSYNC B1 ;  /* 0x0000000000017941 */ /* 0x000fea0003800000 */
.L_x_114:
        /* <DEDUP_REMOVED lines=13> */
.L_x_117:
[----:B------:R-:W-:Y:S05]  /*4ea0*/  BSYNC B1 ;  /* 0x0000000000017941 */ /* 0x000fea0003800000 */
.L_x_116:
        /* <DEDUP_REMOVED lines=13> */
.L_x_119:
[----:B------:R-:W-:Y:S05]  /*4f80*/  BSYNC B1 ;  /* 0x0000000000017941 */ /* 0x000fea0003800000 */
.L_x_118:
        /* <DEDUP_REMOVED lines=13> */
.L_x_121:
[----:B------:R-:W-:Y:S05]  /*5060*/  BSYNC B1 ;  /* 0x0000000000017941 */ /* 0x000fea0003800000 */
.L_x_120:
        /* <DEDUP_REMOVED lines=12> */
.L_x_123:
[----:B------:R-:W-:Y:S05]  /*5130*/  BSYNC B1 ;  /* 0x0000000000017941 */ /* 0x000fea0003800000 */
.L_x_122:
        /* <DEDUP_REMOVED lines=13> */
.L_x_125:
[----:B------:R-:W-:Y:S05]  /*5210*/  BSYNC B1 ;  /* 0x0000000000017941 */ /* 0x000fea0003800000 */
.L_x_124:
        /* <DEDUP_REMOVED lines=13> */
.L_x_127:
[----:B------:R-:W-:Y:S05]  /*52f0*/  BSYNC B1 ;  /* 0x0000000000017941 */ /* 0x000fea0003800000 */
.L_x_126:
        /* <DEDUP_REMOVED lines=13> */
.L_x_129:
[----:B------:R-:W-:Y:S05]  /*53d0*/  BSYNC B1 ;  /* 0x0000000000017941 */ /* 0x000fea0003800000 */
.L_x_128:
        /* <DEDUP_REMOVED lines=12> */
.L_x_131:
[----:B------:R-:W-:Y:S05]  /*54a0*/  BSYNC B1 ;  /* 0x0000000000017941 */ /* 0x000fea0003800000 */
.L_x_130:
        /* <DEDUP_REMOVED lines=13> */
.L_x_133:
[----:B------:R-:W-:Y:S05]  /*5580*/  BSYNC B1 ;  /* 0x0000000000017941 */ /* 0x000fea0003800000 */
.L_x_132:
        /* <DEDUP_REMOVED lines=12> */
.L_x_135:
[----:B------:R-:W-:Y:S05]  /*5650*/  BSYNC B1 ;  /* 0x0000000000017941 */ /* 0x000fea0003800000 */
.L_x_134:
        /* <DEDUP_REMOVED lines=12> */
.L_x_137:
[----:B------:R-:W-:Y:S05]  /*5720*/  BSYNC B1 ;  /* 0x0000000000017941 */ /* 0x000fea0003800000 */
.L_x_136:
        /* <DEDUP_REMOVED lines=12> */
.L_x_139:
[----:B------:R-:W-:Y:S05]  /*57f0*/  BSYNC B1 ;  /* 0x0000000000017941 */ /* 0x000fea0003800000 */
.L_x_138:
        /* <DEDUP_REMOVED lines=12> */
.L_x_141:
[----:B------:R-:W-:Y:S05]  /*58c0*/  BSYNC B1 ;  /* 0x0000000000017941 */ /* 0x000fea0003800000 */
.L_x_140:
        /* <DEDUP_REMOVED lines=12> */
.L_x_143:
[----:B------:R-:W-:Y:S05]  /*5990*/  BSYNC B1 ;  /* 0x0000000000017941 */ /* 0x000fea0003800000 */
.L_x_142:
[----:B-----5:R-:W-:Y:S01]  /*59a0*/  HADD2.F32 R5, -RZ, R119.H0_H0 ;  /* 0x20000077ff057230 */ /* 0x020fe20000004100 */
[----:B------:R-:W-:Y:S01]  /*59b0*/  ISETP.GT.AND P6, PT, R3, 0x88, P6 ;  /* 0x000000880300780c */ /* 0x000fe200037c4270 */
        /* <DEDUP_REMOVED lines=8> */
[----:B------:R-:W-:Y:S05]  /*5a40*/  @!P6 BRA `(.L_x_145) ;  /* 0x000000000004e947 */ /* 0x000fea0003800000 */
[----:B------:R0:W5:Y:S02]  /*5a50*/  LDG.E.LTC128B.U16 R119, desc[UR36][R14.64+0x60] ;  /* 0x000060240e777981 */ /* 0x000164000c1e1520 */
.L_x_145:
[----:B------:R-:W-:Y:S05]  /*5a60*/  BSYNC B1 ;  /* 0x0000000000017941 */ /* 0x000fea0003800000 */
.L_x_144:
[----:B0----5:R-:W-:Y:S01]  /*5a70*/  HADD2.F32 R5, -RZ, R119.H0_H0 ;  /* 0x20000077ff057230 */ /* 0x021fe20000004100 */
[----:B------:R-:W-:Y:S01]  /*5a80*/  ISETP.GT.AND P2, PT, R3, 0x88, P2 ;  /* 0x000000880300780c */ /* 0x000fe20001744270 */
        /* <DEDUP_REMOVED lines=8> */
[----:B------:R-:W-:Y:S05]  /*5b10*/  @!P2 BRA `(.L_x_147) ;  /* 0x000000000004a947 */ /* 0x000fea0003800000 */
[----:B------:R0:W5:Y:S02]  /*5b20*/  LDG.E.LTC128B.U16 R119, desc[UR36][R14.64+0x62] ;  /* 0x000062240e777981 */ /* 0x000164000c1e1520 */
.L_x_147:
[----:B------:R-:W-:Y:S05]  /*5b30*/  BSYNC B1 ;  /* 0x0000000000017941 */ /* 0x000fea0003800000 */
.L_x_146:
[----:B0----5:R-:W-:Y:S01]  /*5b40*/  HADD2.F32 R5, -RZ, R119.H0_H0 ;  /* 0x20000077ff057230 */ /* 0x021fe20000004100 */
        /* <DEDUP_REMOVED lines=11> */
.L_x_149:
[----:B------:R-:W-:Y:S05]  /*5c00*/  BSYNC B1 ;  /* 0x0000000000017941 */ /* 0x000fea0003800000 */
.L_x_148:
        /* <DEDUP_REMOVED lines=12> */
.L_x_151:
[----:B------:R-:W-:Y:S05]  /*5cd0*/  BSYNC B1 ;  /* 0x0000000000017941 */ /* 0x000fea0003800000 */
.L_x_150:
[----:B0----5:R-:W-:Y:S01]  /*5ce0*/  HADD2.F32 R5, -RZ, R119.H0_H0 ;  /* 0x20000077ff057230 */ /* 0x021fe20000004100 */
[----:B------:R-:W-:Y:S01]  /*5cf0*/  ISETP.GT.AND P1, PT, R3, 0x88, P1 ;  /* 0x000000880300780c */ /* 0x000fe20000f24270 */
[----:B------:R-:W-:Y:S03]  /*5d00*/  BSSY B1, `(.L_x_152) ;  /* 0x0000007000017945 */ /* 0x000fe60003800000 */
[----:B------:R-:W-:-:S04]  /*5d10*/  FMUL R4, R5, R90 ;  /* 0x0000005a05047220 */ /* 0x000fc80000400000 */
[----:B------:R-:W-:-:S05]  /*5d20*/  FFMA R4, R53, R22, R4 ;  /* 0x0000001635047223 */ /* 0x000fca0000000004 */
[----:B------:R-:W-:-:S05]  /*5d30*/  F2FP.F16.F32.PACK_AB R4, RZ, R4 ;  /* 0x00000004ff04723e */ /* 0x000fca00000000ff */
[----:B------:R0:W-:Y:S01]  /*5d40*/  @P2 STG.E.U16 desc[UR36][R62.64+0x72], R4 ;  /* 0x000072043e002986 */ /* 0x0001e2000c101524 */
[----:B------:R-:W-:Y:S05]  /*5d50*/  @!P1 BRA `(.L_x_153) ;  /* 0x0000000000049947 */ /* 0x000fea0003800000 */
[----:B------:R0:W5:Y:S02]  /*5d60*/  LDG.E.LTC128B.U16 R119, desc[UR36][R14.64+0x70] ;  /* 0x000070240e777981 */ /* 0x000164000c1e1520 */
.L_x_153:
[----:B------:R-:W-:Y:S05]  /*5d70*/  BSYNC B1 ;  /* 0x0000000000017941 */ /* 0x000fea0003800000 */
.L_x_152:
[----:B-----5:R-:W-:Y:S01]  /*5d80*/  HADD2.F32 R5, -RZ, R119.H0_H0 ;  /* 0x20000077ff057230 */ /* 0x020fe20000004100 */
[----:B------:R-:W-:Y:S01]  /*5d90*/  ISETP.GT.AND P0, PT, R3, 0x88, P0 ;  /* 0x000000880300780c */ /* 0x000fe20000704270 */
[----:B0-----:R-:W-:Y:S01]  /*5da0*/  @P1 IMAD.MOV.U32 R4, RZ, RZ, R6 ;  /* 0x000000ffff041224 */ /* 0x001fe200078e0006 */
[----:B------:R-:W-:Y:S02]  /*5db0*/  BSSY B1, `(.L_x_154) ;  /* 0x0000009000017945 */ /* 0x000fe40003800000 */
[----:B------:R-:W-:-:S04]  /*5dc0*/  FMUL R5, R5, R90 ;  /* 0x0000005a05057220 */ /* 0x000fc80000400000 */
[----:B------:R-:W-:-:S05]  /*5dd0*/  FFMA R5, R54, R22, R5 ;  /* 0x0000001636057223 */ /* 0x000fca0000000005 */
[----:B------:R-:W-:-:S04]  /*5de0*/  F2FP.F16.F32.PACK_AB R5, RZ, R5 ;  /* 0x00000005ff05723e */ /* 0x000fc800000000ff */
[----:B-1----:R-:W-:Y:S01]  /*5df0*/  PRMT R8, R5, 0x7610, R8 ;  /* 0x0000761005087816 */ /* 0x002fe20000000008 */
[----:B------:R-:W-:-:S05]  /*5e00*/  @P1 IMAD.MOV.U32 R5, RZ, RZ, R7 ;  /* 0x000000ffff051224 */ /* 0x000fca00078e0007 */
[----:B------:R0:W-:Y:S01]  /*5e10*/  @P1 STG.E.U16 desc[UR36][R4.64+0x70], R8 ;  /* 0x0000700804001986 */ /* 0x0001e2000c101524 */
[----:B------:R-:W-:Y:S05]  /*5e20*/  @!P0 BRA `(.L_x_155) ;  /* 0x0000000000048947 */ /* 0x000fea0003800000 */
[----:B------:R1:W5:Y:S02]  /*5e30*/  LDG.E.LTC128B.U16 R119, desc[UR36][R14.64+0x72] ;  /* 0x000072240e777981 */ /* 0x000364000c1e1520 */
.L_x_155:
[----:B------:R-:W-:Y:S05]  /*5e40*/  BSYNC B1 ;  /* 0x0000000000017941 */ /* 0x000fea0003800000 */
.L_x_154:
[----:B------:R-:W-:Y:S05]  /*5e50*/  @!P0 BRA `(.L_x_156) ;  /* 0x0000001400688947 */ /* 0x000fea0003800000 */
[----:B-----5:R-:W-:-:S05]  /*5e60*/  HADD2.F32 R119, -RZ, R119.H0_H0 ;  /* 0x20000077ff777230 */ /* 0x020fca0000004100 */
[----:B0-----:R-:W-:-:S04]  /*5e70*/  FMUL R4, R119, R90 ;  /* 0x0000005a77047220 */ /* 0x001fc80000400000 */
[----:B------:R-:W-:-:S05]  /*5e80*/  FFMA R4, R55, R22, R4 ;  /* 0x0000001637047223 */ /* 0x000fca0000000004 */
[----:B------:R-:W-:-:S05]  /*5e90*/  F2FP.F16.F32.PACK_AB R4, RZ, R4 ;  /* 0x00000004ff04723e */ /* 0x000fca00000000ff */
[----:B------:R0:W-:Y:S01]  /*5ea0*/  STG.E.U16 desc[UR36][R6.64+0x72], R4 ;  /* 0x0000720406007986 */ /* 0x0001e2000c101524 */
[----:B------:R-:W-:Y:S05]  /*5eb0*/  BRA `(.L_x_156) ;  /* 0x0000001400507947 */ /* 0x000fea0003800000 */
.L_x_33:
[----:B------:R-:W-:Y:S01]  /*5ec0*/  ULDC.64 UR4, c[0x0][0x5c0] ;  /* 0x0001700000047ab9 */ /* 0x000fe20000000a00 */
[----:B------:R-:W-:Y:S01]  /*5ed0*/  ISETP.GT.AND P4, PT, R4, 0x1, PT ;  /* 0x000000010400780c */ /* 0x000fe20003f84270 */
[-C--:B------:R-:W-:Y:S01]  /*5ee0*/  FMUL R56, R56, R22.reuse ;  /* 0x0000001638387220 */ /* 0x080fe20000400000 */
[----:B------:R-:W-:Y:S01]  /*5ef0*/  LEA R10, P1, R110, UR4, 0x1 ;  /* 0x000000046e0a7c11 */ /* 0x000fe2000f8208ff */
[-C--:B------:R-:W-:Y:S01]  /*5f00*/  FMUL R57, R57, R22.reuse ;  /* 0x0000001639397220 */ /* 0x080fe20000400000 */
[C---:B------:R-:W-:Y:S01]  /*5f10*/  IMAD.SHL.U32 R7, R95.reuse, 0x2, RZ ;  /* 0x000000025f077824 */ /* 0x040fe200078e00ff */
[----:B------:R-:W-:Y:S01]  /*5f20*/  SHF.L.U64.HI R5, R95, 0x1, R94 ;  /* 0x000000015f057819 */ /* 0x000fe2000001025e */
[----:B------:R-:W-:Y:S01]  /*5f30*/  IMAD.SHL.U32 R23, R96, 0x2, RZ ;  /* 0x0000000260177824 */ /* 0x000fe200078e00ff */
[----:B------:R-:W-:Y:S01]  /*5f40*/  LEA.HI.X R11, R110, UR5, R113, 0x1, P1 ;  /* 0x000000056e0b7c11 */ /* 0x000fe200088f0c71 */
[-C--:B------:R-:W-:Y:S01]  /*5f50*/  FMUL R58, R58, R22.reuse ;  /* 0x000000163a3a7220 */ /* 0x080fe20000400000 */
[----:B------:R-:W-:Y:S01]  /*5f60*/  ISETP.GT.AND P1, PT, R3, RZ, P4 ;  /* 0x000000ff0300720c */ /* 0x000fe20002724270 */
[----:B------:R-:W-:Y:S01]  /*5f70*/  FMUL R59, R59, R22 ;  /* 0x000000163b3b7220 */ /* 0x000fe20000400000 */
[----:B------:R-:W-:Y:S01]  /*5f80*/  F2FP.F16.F32.PACK_AB R56, RZ, R56 ;  /* 0x00000038ff38723e */ /* 0x000fe200000000ff */
[-C--:B------:R-:W-:Y:S01]  /*5f90*/  FMUL R60, R60, R22.reuse ;  /* 0x000000163c3c7220 */ /* 0x080fe20000400000 */
[----:B------:R-:W-:Y:S01]  /*5fa0*/  F2FP.F16.F32.PACK_AB R57, RZ, R57 ;  /* 0x00000039ff39723e */ /* 0x000fe200000000ff */
[----:B------:R-:W-:Y:S01]  /*5fb0*/  FMUL R61, R61, R22 ;  /* 0x000000163d3d7220 */ /* 0x000fe20000400000 */
[----:B------:R-:W-:Y:S01]  /*5fc0*/  SHF.L.U64.HI R13, R96, 0x1, R93 ;  /* 0x00000001600d7819 */ /* 0x000fe2000001025d */
[----:B------:R-:W-:Y:S01]  /*5fd0*/  @P0 STG.E.U16 desc[UR36][R10.64], R56 ;  /* 0x000000380a000986 */ /* 0x000fe2000c101524 */
[----:B------:R-:W-:Y:S01]  /*5fe0*/  IADD3 R8, P0, R7, R10, RZ ;  /* 0x0000000a07087210 */ /* 0x000fe20007f1e0ff */
[-C--:B------:R-:W-:Y:S01]  /*5ff0*/  FMUL R62, R62, R22.reuse ;  /* 0x000000163e3e7220 */ /* 0x080fe20000400000 */
[----:B------:R-:W-:Y:S01]  /*6000*/  ISETP.GT.AND P2, PT, R3, 0x8, P5 ;  /* 0x000000080300780c */ /* 0x000fe20002f44270 */
[----:B------:R-:W-:Y:S01]  /*6010*/  FMUL R63, R63, R22 ;  /* 0x000000163f3f7220 */ /* 0x000fe20000400000 */
[----:B------:R-:W-:Y:S01]  /*6020*/  ISETP.GT.AND P3, PT, R4, 0x8, PT ;  /* 0x000000080400780c */ /* 0x000fe20003f64270 */
[----:B------:R-:W-:Y:S01]  /*6030*/  IMAD.X R9, R5, 0x1, R11, P0 ;  /* 0x0000000105097824 */ /* 0x000fe200000e060b */
[----:B------:R-:W-:Y:S01]  /*6040*/  @P1 STG.E.U16 desc[UR36][R10.64+0x2], R57 ;  /* 0x000002390a001986 */ /* 0x000fe2000c101524 */
[----:B------:R-:W-:Y:S01]  /*6050*/  IADD3 R6, P0, P1, R23, R10, R7 ;  /* 0x0000000a17067210 */ /* 0x000fe2000791e007 */
[----:B------:R-:W-:Y:S01]  /*6060*/  FMUL R64, R64, R22 ;  /* 0x0000001640407220 */ /* 0x000fe20000400000 */
[----:B------:R-:W-:Y:S01]  /*6070*/  F2FP.F16.F32.PACK_AB R58, RZ, R58 ;  /* 0x0000003aff3a723e */ /* 0x000fe200000000ff */
[-C--:B------:R-:W-:Y:S01]  /*6080*/  FMUL R65, R65, R22.reuse ;  /* 0x0000001641417220 */ /* 0x080fe20000400000 */
[----:B------:R-:W-:Y:S01]  /*6090*/  IADD3.X R7, R13, R11, R5, P0, P1 ;  /* 0x0000000b0d077210 */ /* 0x000fe200007e2405 */
[-C--:B------:R-:W-:Y:S01]  /*60a0*/  FMUL R66, R66, R22.reuse ;  /* 0x0000001642427220 */ /* 0x080fe20000400000 */
[----:B------:R-:W-:Y:S01]  /*60b0*/  ISETP.GT.AND P1, PT, R3, 0x8, P4 ;  /* 0x000000080300780c */ /* 0x000fe20002724270 */
[-C--:B------:R-:W-:Y:S01]  /*60c0*/  FMUL R67, R67, R22.reuse ;  /* 0x0000001643437220 */ /* 0x080fe20000400000 */
[----:B------:R-:W-:Y:S01]  /*60d0*/  ISETP.GT.AND P0, PT, R3, RZ, P3 ;  /* 0x000000ff0300720c */ /* 0x000fe20001f04270 */
[----:B------:R-:W-:Y:S01]  /*60e0*/  @P2 STG.E.U16 desc[UR36][R8.64], R58 ;  /* 0x0000003a08002986 */ /* 0x000fe2000c101524 */
[----:B------:R-:W-:Y:S01]  /*60f0*/  F2FP.F16.F32.PACK_AB R59, RZ, R59 ;  /* 0x0000003bff3b723e */ /* 0x000fe200000000ff */
[----:B------:R-:W-:Y:S01]  /*6100*/  FMUL R68, R68, R22 ;  /* 0x0000001644447220 */ /* 0x000fe20000400000 */
[----:B------:R-:W-:Y:S01]  /*6110*/  F2FP.F16.F32.PACK_AB R60, RZ, R60 ;  /* 0x0000003cff3c723e */ /* 0x000fe200000000ff */
[-C--:B------:R-:W-:Y:S01]  /*6120*/  FMUL R69, R69, R22.reuse ;  /* 0x0000001645457220 */ /* 0x080fe20000400000 */
[----:B------:R-:W-:Y:S01]  /*6130*/  ISETP.GT.AND P2, PT, R4, 0x9, PT ;  /* 0x000000090400780c */ /* 0x000fe20003f44270 */
[-C--:B------:R-:W-:Y:S01]  /*6140*/  FMUL R70, R70, R22.reuse ;  /* 0x0000001646467220 */ /* 0x080fe20000400000 */
[----:B------:R-:W-:Y:S01]  /*6150*/  F2FP.F16.F32.PACK_AB R61, RZ, R61 ;  /* 0x0000003dff3d723e */ /* 0x000fe200000000ff */
[----:B------:R-:W-:Y:S01]  /*6160*/  FMUL R71, R71, R22 ;  /* 0x0000001647477220 */ /* 0x000fe20000400000 */
[----:B------:R-:W-:Y:S01]  /*6170*/  F2FP.F16.F32.PACK_AB R62, RZ, R62 ;  /* 0x0000003eff3e723e */ /* 0x000fe200000000ff */
[----:B------:R-:W-:Y:S01]  /*6180*/  @P1 STG.E.U16 desc[UR36][R8.64+0x2], R59 ;  /* 0x0000023b08001986 */ /* 0x000fe2000c101524 */
[----:B------:R-:W-:Y:S01]  /*6190*/  F2FP.F16.F32.PACK_AB R63, RZ, R63 ;  /* 0x0000003fff3f723e */ /* 0x000fe200000000ff */
[----:B------:R-:W-:Y:S01]  /*61a0*/  FMUL R72, R72, R22 ;  /* 0x0000001648487220 */ /* 0x000fe20000400000 */
[----:B------:R-:W-:Y:S01]  /*61b0*/  F2FP.F16.F32.PACK_AB R64, RZ, R64 ;  /* 0x00000040ff40723e */ /* 0x000fe200000000ff */
[----:B------:R-:W-:Y:S01]  /*61c0*/  @P0 STG.E.U16 desc[UR36][R10.64+0x10], R60 ;  /* 0x0000103c0a000986 */ /* 0x000fe2000c101524 */
[----:B------:R-:W-:Y:S01]  /*61d0*/  ISETP.GT.AND P0, PT, R3, RZ, P2 ;  /* 0x000000ff0300720c */ /* 0x000fe20001704270 */
[-C--:B------:R-:W-:Y:S01]  /*61e0*/  FMUL R73, R73, R22.reuse ;  /* 0x0000001649497220 */ /* 0x080fe20000400000 */
[----:B------:R-:W-:Y:S01]  /*61f0*/  ISETP.GT.AND P1, PT, R4, 0x11, PT ;  /* 0x000000110400780c */ /* 0x000fe20003f24270 */
[-C--:B------:R-:W-:Y:S01]  /*6200*/  FMUL R74, R74, R22.reuse ;  /* 0x000000164a4a7220 */ /* 0x080fe20000400000 */
[----:B------:R-:W-:Y:S01]  /*6210*/  F2FP.F16.F32.PACK_AB R65, RZ, R65 ;  /* 0x00000041ff41723e */ /* 0x000fe200000000ff */
[----:B------:R-:W-:Y:S01]  /*6220*/  FMUL R75, R75, R22 ;  /* 0x000000164b4b7220 */ /* 0x000fe20000400000 */
[----:B------:R-:W-:Y:S01]  /*6230*/  F2FP.F16.F32.PACK_AB R66, RZ, R66 ;  /* 0x00000042ff42723e */ /* 0x000fe200000000ff */
[-C--:B------:R-:W-:Y:S01]  /*6240*/  FMUL R76, R76, R22.reuse ;  /* 0x000000164c4c7220 */ /* 0x080fe20000400000 */
[----:B------:R-:W-:Y:S01]  /*6250*/  F2FP.F16.F32.PACK_AB R67, RZ, R67 ;  /* 0x00000043ff43723e */ /* 0x000fe200000000ff */
[----:B------:R-:W-:Y:S01]  /*6260*/  FMUL R77, R77, R22 ;  /* 0x000000164d4d7220 */ /* 0x000fe20000400000 */
[----:B------:R-:W-:Y:S01]  /*6270*/  F2FP.F16.F32.PACK_AB R68, RZ, R68 ;  /* 0x00000044ff44723e */ /* 0x000fe200000000ff */
[-C--:B------:R-:W-:Y:S01]  /*6280*/  FMUL R78, R78, R22.reuse ;  /* 0x000000164e4e7220 */ /* 0x080fe20000400000 */
[----:B------:R-:W-:Y:S01]  /*6290*/  F2FP.F16.F32.PACK_AB R69, RZ, R69 ;  /* 0x00000045ff45723e */ /* 0x000fe200000000ff */
[----:B------:R-:W-:Y:S01]  /*62a0*/  @P0 STG.E.U16 desc[UR36][R10.64+0x12], R61 ;  /* 0x0000123d0a000986 */ /* 0x000fe2000c101524 */
[----:B------:R-:W-:Y:S01]  /*62b0*/  ISETP.GT.AND P0, PT, R3, 0x8, P3 ;  /* 0x000000080300780c */ /* 0x000fe20001f04270 */
        /* <DEDUP_REMOVED lines=14> */
[-C--:B------:R-:W-:Y:S01]  /*63a0*/  FMUL R85, R85, R22.reuse ;  /* 0x0000001655557220 */ /* 0x080fe20000400000 */
[----:B------:R-:W-:Y:S01]  /*63b0*/  ISETP.GT.AND P2, PT, R4, 0x10, PT ;  /* 0x000000100400780c */ /* 0x000fe20003f44270 */
        /* <DEDUP_REMOVED lines=10> */
[----:B------:R-:W-:Y:S01]  /*6460*/  @P0 STG.E.U16 desc[UR36][R8.64+0x12], R63 ;  /* 0x0000123f08000986 */ /* 0x000fe2000c101524 */
[----:B------:R-:W-:Y:S01]  /*6470*/  ISETP.GT.AND P0, PT, R3, RZ, P2 ;  /* 0x000000ff0300720c */ /* 0x000fe20001704270 */
        /* <DEDUP_REMOVED lines=12> */
[----:B------:R-:W-:Y:S01]  /*6540*/  @P0 STG.E.U16 desc[UR36][R10.64+0x20], R64 ;  /* 0x000020400a000986 */ /* 0x000fe2000c101524 */
[----:B------:R-:W-:Y:S01]  /*6550*/  ISETP.GT.AND P0, PT, R3, RZ, P1 ;  /* 0x000000ff0300720c */ /* 0x000fe20000f04270 */
        /* <DEDUP_REMOVED lines=13> */
[----:B------:R-:W-:Y:S01]  /*6630*/  ISETP.GT.AND P0, PT, R3, 0x8, P2 ;  /* 0x000000080300780c */ /* 0x000fe20001704270 */
        /* <DEDUP_REMOVED lines=36> */
[----:B------:R-:W-:Y:S01]  /*6880*/  FMUL R55, R55, R22 ;  /* 0x0000001637377220 */ /* 0x000fe20000400000 */
[----:B------:R-:W-:-:S02]  /*6890*/  F2FP.F16.F32.PACK_AB R41, RZ, R41 ;  /* 0x00000029ff29723e */ /* 0x000fc400000000ff */
[----:B------:R-:W-:Y:S01]  /*68a0*/  F2FP.F16.F32.PACK_AB R42, RZ, R42 ;  /* 0x0000002aff2a723e */ /* 0x000fe200000000ff */
[----:B------:R-:W-:Y:S01]  /*68b0*/  @P0 STG.E.U16 desc[UR36][R10.64+0x30], R68 ;  /* 0x000030440a000986 */ /* 0x000fe2000c101524 */
[----:B------:R-:W-:Y:S02]  /*68c0*/  ISETP.GT.AND P0, PT, R3, RZ, P1 ;  /* 0x000000ff0300720c */ /* 0x000fe40000f04270 */
[----:B------:R-:W-:Y:S02]  /*68d0*/  F2FP.F16.F32.PACK_AB R43, RZ, R43 ;  /* 0x0000002bff2b723e */ /* 0x000fe400000000ff */
[----:B------:R-:W-:Y:S02]  /*68e0*/  F2FP.F16.F32.PACK_AB R44, RZ, R44 ;  /* 0x0000002cff2c723e */ /* 0x000fe400000000ff */
[----:B------:R-:W-:Y:S02]  /*68f0*/  F2FP.F16.F32.PACK_AB R45, RZ, R45 ;  /* 0x0000002dff2d723e */ /* 0x000fe400000000ff */
[----:B------:R-:W-:-:S02]  /*6900*/  F2FP.F16.F32.PACK_AB R46, RZ, R46 ;  /* 0x0000002eff2e723e */ /* 0x000fc400000000ff */
[----:B------:R-:W-:Y:S02]  /*6910*/  F2FP.F16.F32.PACK_AB R47, RZ, R47 ;  /* 0x0000002fff2f723e */ /* 0x000fe400000000ff */
[----:B------:R-:W-:Y:S01]  /*6920*/  F2FP.F16.F32.PACK_AB R48, RZ, R48 ;  /* 0x00000030ff30723e */ /* 0x000fe200000000ff */
[----:B------:R-:W-:Y:S01]  /*6930*/  @P0 STG.E.U16 desc[UR36][R10.64+0x32], R69 ;  /* 0x000032450a000986 */ /* 0x000fe2000c101524 */
[----:B------:R-:W-:Y:S02]  /*6940*/  ISETP.GT.AND P0, PT, R3, 0x8, P2 ;  /* 0x000000080300780c */ /* 0x000fe40001704270 */
[----:B------:R-:W-:Y:S02]  /*6950*/  ISETP.GT.AND P2, PT, R4, 0x20, PT ;  /* 0x000000200400780c */ /* 0x000fe40003f44270 */
[----:B------:R-:W-:Y:S02]  /*6960*/  F2FP.F16.F32.PACK_AB R49, RZ, R49 ;  /* 0x00000031ff31723e */ /* 0x000fe400000000ff */
[----:B------:R-:W-:-:S02]  /*6970*/  F2FP.F16.F32.PACK_AB R50, RZ, R50 ;  /* 0x00000032ff32723e */ /* 0x000fc400000000ff */
[----:B------:R-:W-:Y:S02]  /*6980*/  F2FP.F16.F32.PACK_AB R51, RZ, R51 ;  /* 0x00000033ff33723e */ /* 0x000fe400000000ff */
[----:B------:R-:W-:Y:S02]  /*6990*/  F2FP.F16.F32.PACK_AB R52, RZ, R52 ;  /* 0x00000034ff34723e */ /* 0x000fe400000000ff */
[----:B------:R-:W-:Y:S01]  /*69a0*/  F2FP.F16.F32.PACK_AB R53, RZ, R53 ;  /* 0x00000035ff35723e */ /* 0x000fe200000000ff */
[----:B------:R-:W-:Y:S01]  /*69b0*/  @P0 STG.E.U16 desc[UR36][R8.64+0x30], R70 ;  /* 0x0000304608000986 */ /* 0x000fe2000c101524 */
[----:B------:R-:W-:Y:S02]  /*69c0*/  ISETP.GT.AND P0, PT, R3, 0x8, P1 ;  /* 0x000000080300780c */ /* 0x000fe40000f04270 */
[----:B------:R-:W-:Y:S02]  /*69d0*/  ISETP.GT.AND P1, PT, R4, 0x21, PT ;  /* 0x000000210400780c */ /* 0x000fe40003f24270 */
[----:B------:R-:W-:-:S02]  /*69e0*/  F2FP.F16.F32.PACK_AB R54, RZ, R54 ;  /* 0x00000036ff36723e */ /* 0x000fc400000000ff */
[----:B------:R-:W-:-:S07]  /*69f0*/  F2FP.F16.F32.PACK_AB R55, RZ, R55 ;  /* 0x00000037ff37723e */ /* 0x000fce00000000ff */
[----:B------:R-:W-:Y:S01]  /*6a00*/  @P0 STG.E.U16 desc[UR36][R8.64+0x32], R71 ;  /* 0x0000324708000986 */ /* 0x000fe2000c101524 */
[----:B------:R-:W-:-:S13]  /*6a10*/  ISETP.GT.AND P0, PT, R3, RZ, P2 ;  /* 0x000000ff0300720c */ /* 0x000fda0001704270 */
[----:B------:R-:W-:Y:S01]  /*6a20*/  @P0 STG.E.U16 desc[UR36][R10.64+0x40], R72 ;  /* 0x000040480a000986 */ /* 0x000fe2000c101524 */
[----:B------:R-:W-:-:S13]  /*6a30*/  ISETP.GT.AND P0, PT, R3, RZ, P1 ;  /* 0x000000ff0300720c */ /* 0x000fda0000f04270 */
[----:B------:R-:W-:Y:S01]  /*6a40*/  @P0 STG.E.U16 desc[UR36][R10.64+0x42], R73 ;  /* 0x000042490a000986 */ /* 0x000fe2000c101524 */
[----:B------:R-:W-:Y:S02]  /*6a50*/  ISETP.GT.AND P0, PT, R3, 0x8, P2 ;  /* 0x000000080300780c */ /* 0x000fe40001704270 */
[----:B------:R-:W-:-:S11]  /*6a60*/  ISETP.GT.AND P2, PT, R4, 0x38, PT ;  /* 0x000000380400780c */ /* 0x000fd60003f44270 */
[----:B------:R-:W-:Y:S01]  /*6a70*/  @P0 STG.E.U16 desc[UR36][R8.64+0x40], R74 ;  /* 0x0000404a08000986 */ /* 0x000fe2000c101524 */
[----:B------:R-:W-:Y:S02]  /*6a80*/  ISETP.GT.AND P0, PT, R3, 0x8, P1 ;  /* 0x000000080300780c */ /* 0x000fe40000f04270 */
[----:B------:R-:W-:-:S11]  /*6a90*/  ISETP.GT.AND P1, PT, R4, 0x28, PT ;  /* 0x000000280400780c */ /* 0x000fd60003f24270 */
[----:B------:R-:W-:Y:S01]  /*6aa0*/  @P0 STG.E.U16 desc[UR36][R8.64+0x42], R75 ;  /* 0x0000424b08000986 */ /* 0x000fe2000c101524 */
[----:B------:R-:W-:-:S13]  /*6ab0*/  ISETP.GT.AND P0, PT, R3, RZ, P1 ;  /* 0x000000ff0300720c */ /* 0x000fda0000f04270 */
[----:B------:R-:W-:Y:S01]  /*6ac0*/  @P0 STG.E.U16 desc[UR36][R10.64+0x50], R76 ;  /* 0x0000504c0a000986 */ /* 0x000fe2000c101524 */
[----:B------:R-:W-:-:S13]  /*6ad0*/  ISETP.GT.AND P0, PT, R3, RZ, P4 ;  /* 0x000000ff0300720c */ /* 0x000fda0002704270 */
[----:B------:R-:W-:Y:S01]  /*6ae0*/  @P0 STG.E.U16 desc[UR36][R10.64+0x52], R77 ;  /* 0x0000524d0a000986 */ /* 0x000fe2000c101524 */
[----:B------:R-:W-:-:S13]  /*6af0*/  ISETP.GT.AND P0, PT, R3, 0x8, P1 ;  /* 0x000000080300780c */ /* 0x000fda0000f04270 */
[----:B------:R-:W-:Y:S01]  /*6b00*/  @P0 STG.E.U16 desc[UR36][R8.64+0x50], R78 ;  /* 0x0000504e08000986 */ /* 0x000fe2000c101524 */
[----:B------:R-:W-:-:S13]  /*6b10*/  ISETP.GT.AND P0, PT, R3, 0x8, P4 ;  /* 0x000000080300780c */ /* 0x000fda0002704270 */
[----:B------:R-:W-:Y:S01]  /*6b20*/  @P0 STG.E.U16 desc[UR36][R8.64+0x52], R79 ;  /* 0x0000524f08000986 */ /* 0x000fe2000c101524 */
[----:B------:R-:W-:-:S04]  /*6b30*/  ISETP.GT.AND P0, PT, R4, 0x30, PT ;  /* 0x000000300400780c */ /* 0x000fc80003f04270 */
        /* <DEDUP_REMOVED lines=8> */
[----:B------:R-:W-:-:S05]  /*6bc0*/  IADD3 R14, P1, R23, R8, RZ ;  /* 0x00000008170e7210 */ /* 0x000fca0007f3e0ff */
[----:B------:R-:W-:Y:S01]  /*6bd0*/  IMAD.X R15, R13, 0x1, R9, P1 ;  /* 0x000000010d0f7824 */ /* 0x000fe200008e0609 */
[----:B------:R-:W-:-:S13]  /*6be0*/  ISETP.GT.AND P1, PT, R3, RZ, P2 ;  /* 0x000000ff0300720c */ /* 0x000fda0001724270 */
[----:B------:R-:W-:Y:S01]  /*6bf0*/  @P1 STG.E.U16 desc[UR36][R10.64+0x70], R84 ;  /* 0x000070540a001986 */ /* 0x000fe2000c101524 */
[----:B------:R-:W-:-:S05]  /*6c00*/  IADD3 R20, P1, R23, R8, RZ ;  /* 0x0000000817147210 */ /* 0x000fca0007f3e0ff */
[----:B------:R-:W-:Y:S01]  /*6c10*/  IMAD.X R21, R13, 0x1, R9, P1 ;  /* 0x000000010d157824 */ /* 0x000fe200008e0609 */
[----:B------:R-:W-:-:S05]  /*6c20*/  IADD3 R12, P1, R23, R10, RZ ;  /* 0x0000000a170c7210 */ /* 0x000fca0007f3e0ff */
[----:B------:R-:W-:Y:S01]  /*6c30*/  IMAD.X R13, R13, 0x1, R11, P1 ;  /* 0x000000010d0d7824 */ /* 0x000fe200008e060b */
[----:B------:R-:W-:-:S04]  /*6c40*/  ISETP.GT.AND P1, PT, R4, 0x39, PT ;  /* 0x000000390400780c */ /* 0x000fc80003f24270 */
[----:B------:R-:W-:-:S13]  /*6c50*/  ISETP.GT.AND P6, PT, R3, RZ, P1 ;  /* 0x000000ff0300720c */ /* 0x000fda0000fc4270 */
[----:B------:R-:W-:Y:S01]  /*6c60*/  @P6 STG.E.U16 desc[UR36][R10.64+0x72], R85 ;  /* 0x000072550a006986 */ /* 0x000fe2000c101524 */
[----:B------:R-:W-:-:S13]  /*6c70*/  ISETP.GT.AND P6, PT, R3, 0x8, P2 ;  /* 0x000000080300780c */ /* 0x000fda00017c4270 */
[----:B------:R-:W-:Y:S01]  /*6c80*/  @P6 STG.E.U16 desc[UR36][R8.64+0x70], R86 ;  /* 0x0000705608006986 */ /* 0x000fe2000c101524 */
[----:B------:R-:W-:-:S13]  /*6c90*/  ISETP.GT.AND P6, PT, R3, 0x8, P1 ;  /* 0x000000080300780c */ /* 0x000fda0000fc4270 */
[----:B------:R0:W-:Y:S01]  /*6ca0*/  @P6 STG.E.U16 desc[UR36][R8.64+0x72], R87 ;  /* 0x0000725708006986 */ /* 0x0001e2000c101524 */
[C---:B------:R-:W-:Y:S02]  /*6cb0*/  ISETP.GT.AND P6, PT, R3.reuse, 0x80, P5 ;  /* 0x000000800300780c */ /* 0x040fe40002fc4270 */
[----:B------:R-:W-:-:S11]  /*6cc0*/  ISETP.GT.AND P5, PT, R3, 0x88, P5 ;  /* 0x000000880300780c */ /* 0x000fd60002fa4270 */
[----:B------:R-:W-:Y:S01]  /*6cd0*/  @P6 STG.E.U16 desc[UR36][R12.64], R24 ;  /* 0x000000180c006986 */ /* 0x000fe2000c101524 */
[----:B------:R-:W-:-:S04]  /*6ce0*/  ISETP.GT.AND P6, PT, R4, 0x1, PT ;  /* 0x000000010400780c */ /* 0x000fc80003fc4270 */
[----:B------:R-:W-:-:S13]  /*6cf0*/  ISETP.GT.AND P6, PT, R3, 0x80, P6 ;  /* 0x000000800300780c */ /* 0x000fda00037c4270 */
[----:B0-----:R-:W-:Y:S02]  /*6d00*/  @P6 IMAD.MOV.U32 R8, RZ, RZ, R12 ;  /* 0x000000ffff086224 */ /* 0x001fe400078e000c */
[----:B------:R-:W-:-:S05]  /*6d10*/  @P6 IMAD.MOV.U32 R9, RZ, RZ, R13 ;  /* 0x000000ffff096224 */ /* 0x000fca00078e000d */
[----:B------:R0:W-:Y:S01]  /*6d20*/  @P6 STG.E.U16 desc[UR36][R8.64+0x2], R25 ;  /* 0x0000021908006986 */ /* 0x0001e2000c101524 */
[----:B------:R-:W-:-:S03]  /*6d30*/  ISETP.GT.AND P6, PT, R4, 0x1, PT ;  /* 0x000000010400780c */ /* 0x000fc60003fc4270 */
[----:B------:R-:W-:Y:S01]  /*6d40*/  @P5 STG.E.U16 desc[UR36][R14.64], R26 ;  /* 0x0000001a0e005986 */ /* 0x000fe2000c101524 */
[----:B------:R-:W-:Y:S02]  /*6d50*/  ISETP.GT.AND P5, PT, R3, 0x88, P6 ;  /* 0x000000880300780c */ /* 0x000fe400037a4270 */
[----:B------:R-:W-:-:S11]  /*6d60*/  ISETP.GT.AND P6, PT, R4, 0x8, PT ;  /* 0x000000080400780c */ /* 0x000fd60003fc4270 */
[----:B------:R-:W-:Y:S01]  /*6d70*/  @P5 STG.E.U16 desc[UR36][R20.64+0x2], R27 ;  /* 0x0000021b14005986 */ /* 0x000fe2000c101524 */
[----:B------:R-:W-:Y:S02]  /*6d80*/  ISETP.GT.AND P5, PT, R3, 0x80, P6 ;  /* 0x000000800300780c */ /* 0x000fe400037a4270 */
[----:B------:R-:W-:-:S11]  /*6d90*/  ISETP.GT.AND P6, PT, R4, 0x9, PT ;  /* 0x000000090400780c */ /* 0x000fd60003fc4270 */
[----:B0-----:R-:W-:Y:S02]  /*6da0*/  @P5 IMAD.MOV.U32 R8, RZ, RZ, R12 ;  /* 0x000000ffff085224 */ /* 0x001fe400078e000c */
[----:B------:R-:W-:-:S05]  /*6db0*/  @P5 IMAD.MOV.U32 R9, RZ, RZ, R13 ;  /* 0x000000ffff095224 */ /* 0x000fca00078e000d */
[----:B------:R0:W-:Y:S01]  /*6dc0*/  @P5 STG.E.U16 desc[UR36][R8.64+0x10], R28 ;  /* 0x0000101c08005986 */ /* 0x0001e2000c101524 */
[----:B------:R-:W-:-:S13]  /*6dd0*/  ISETP.GT.AND P5, PT, R3, 0x80, P6 ;  /* 0x000000800300780c */ /* 0x000fda00037a4270 */
[----:B0-----:R-:W-:Y:S02]  /*6de0*/  @P5 IMAD.MOV.U32 R8, RZ, RZ, R12 ;  /* 0x000000ffff085224 */ /* 0x001fe400078e000c */
[----:B------:R-:W-:-:S05]  /*6df0*/  @P5 IMAD.MOV.U32 R9, RZ, RZ, R13 ;  /* 0x000000ffff095224 */ /* 0x000fca00078e000d */
[----:B------:R0:W-:Y:S01]  /*6e00*/  @P5 STG.E.U16 desc[UR36][R8.64+0x12], R29 ;  /* 0x0000121d08005986 */ /* 0x0001e2000c101524 */
[----:B------:R-:W-:-:S04]  /*6e10*/  ISETP.GT.AND P5, PT, R4, 0x8, PT ;  /* 0x000000080400780c */ /* 0x000fc80003fa4270 */
[----:B------:R-:W-:-:S13]  /*6e20*/  ISETP.GT.AND P5, PT, R3, 0x88, P5 ;  /* 0x000000880300780c */ /* 0x000fda0002fa4270 */
        /* <DEDUP_REMOVED lines=42> */
[----:B------:R-:W-:Y:S01]  /*70d0*/  @P5 STG.E.U16 desc[UR36][R8.64+0x42], R41 ;  /* 0x0000422908005986 */ /* 0x000fe2000c101524 */
[----:B------:R-:W-:-:S04]  /*70e0*/  ISETP.GT.AND P5, PT, R4, 0x20, PT ;  /* 0x000000200400780c */ /* 0x000fc80003fa4270 */
[----:B------:R-:W-:-:S13]  /*70f0*/  ISETP.GT.AND P5, PT, R3, 0x88, P5 ;  /* 0x000000880300780c */ /* 0x000fda0002fa4270 */
[----:B------:R-:W-:Y:S01]  /*7100*/  @P5 STG.E.U16 desc[UR36][R6.64+0x40], R42 ;  /* 0x0000402a06005986 */ /* 0x000fe2000c101524 */
[----:B------:R-:W-:Y:S02]  /*7110*/  ISETP.GT.AND P5, PT, R3, 0x88, P6 ;  /* 0x000000880300780c */ /* 0x000fe400037a4270 */
[----:B------:R-:W-:-:S11]  /*7120*/  ISETP.GT.AND P6, PT, R4, 0x28, PT ;  /* 0x000000280400780c */ /* 0x000fd60003fc4270 */
[----:B------:R-:W-:Y:S01]  /*7130*/  @P5 STG.E.U16 desc[UR36][R6.64+0x42], R43 ;  /* 0x0000422b06005986 */ /* 0x000fe2000c101524 */
[----:B------:R-:W-:-:S13]  /*7140*/  ISETP.GT.AND P5, PT, R3, 0x80, P6 ;  /* 0x000000800300780c */ /* 0x000fda00037a4270 */
[----:B------:R-:W-:Y:S02]  /*7150*/  @P5 IMAD.MOV.U32 R4, RZ, RZ, R12 ;  /* 0x000000ffff045224 */ /* 0x000fe400078e000c */
[----:B------:R-:W-:-:S05]  /*7160*/  @P5 IMAD.MOV.U32 R5, RZ, RZ, R13 ;  /* 0x000000ffff055224 */ /* 0x000fca00078e000d */
[----:B------:R0:W-:Y:S01]  /*7170*/  @P5 STG.E.U16 desc[UR36][R4.64+0x50], R44 ;  /* 0x0000502c04005986 */ /* 0x0001e2000c101524 */
[C---:B------:R-:W-:Y:S02]  /*7180*/  ISETP.GT.AND P5, PT, R3.reuse, 0x80, P4 ;  /* 0x000000800300780c */ /* 0x040fe400027a4270 */
[----:B------:R-:W-:-:S11]  /*7190*/  ISETP.GT.AND P4, PT, R3, 0x88, P4 ;  /* 0x000000880300780c */ /* 0x000fd60002784270 */
[----:B0-----:R-:W-:Y:S02]  /*71a0*/  @P5 IMAD.MOV.U32 R4, RZ, RZ, R12 ;  /* 0x000000ffff045224 */ /* 0x001fe400078e000c */
[----:B------:R-:W-:-:S05]  /*71b0*/  @P5 IMAD.MOV.U32 R5, RZ, RZ, R13 ;  /* 0x000000ffff055224 */ /* 0x000fca00078e000d */
[----:B------:R0:W-:Y:S01]  /*71c0*/  @P5 STG.E.U16 desc[UR36][R4.64+0x52], R45 ;  /* 0x0000522d04005986 */ /* 0x0001e2000c101524 */
[----:B------:R-:W-:-:S13]  /*71d0*/  ISETP.GT.AND P5, PT, R3, 0x88, P6 ;  /* 0x000000880300780c */ /* 0x000fda00037a4270 */
[----:B0-----:R-:W-:Y:S02]  /*71e0*/  @P5 IMAD.MOV.U32 R4, RZ, RZ, R6 ;  /* 0x000000ffff045224 */ /* 0x001fe400078e0006 */
[----:B------:R-:W-:-:S05]  /*71f0*/  @P5 IMAD.MOV.U32 R5, RZ, RZ, R7 ;  /* 0x000000ffff055224 */ /* 0x000fca00078e0007 */
[----:B------:R0:W-:Y:S02]  /*7200*/  @P5 STG.E.U16 desc[UR36][R4.64+0x50], R46 ;  /* 0x0000502e04005986 */ /* 0x0001e4000c101524 */
[----:B0-----:R-:W-:Y:S02]  /*7210*/  @P4 IMAD.MOV.U32 R4, RZ, RZ, R6 ;  /* 0x000000ffff044224 */ /* 0x001fe400078e0006 */
[----:B------:R-:W-:-:S05]  /*7220*/  @P4 IMAD.MOV.U32 R5, RZ, RZ, R7 ;  /* 0x000000ffff054224 */ /* 0x000fca00078e0007 */
[----:B------:R0:W-:Y:S01]  /*7230*/  @P4 STG.E.U16 desc[UR36][R4.64+0x52], R47 ;  /* 0x0000522f04004986 */ /* 0x0001e2000c101524 */
[C---:B------:R-:W-:Y:S02]  /*7240*/  ISETP.GT.AND P4, PT, R3.reuse, 0x80, P0 ;  /* 0x000000800300780c */ /* 0x040fe40000784270 */
[----:B------:R-:W-:-:S11]  /*7250*/  ISETP.GT.AND P0, PT, R3, 0x88, P0 ;  /* 0x000000880300780c */ /* 0x000fd60000704270 */
        /* <DEDUP_REMOVED lines=9> */
[----:B------:R-:W-:Y:S01]  /*72f0*/  ISETP.GT.AND P2, PT, R3, 0x88, P2 ;  /* 0x000000880300780c */ /* 0x000fe20001744270 */
[----:B0-----:R-:W-:Y:S02]  /*7300*/  @P0 IMAD.MOV.U32 R4, RZ, RZ, R6 ;  /* 0x000000ffff040224 */ /* 0x001fe400078e0006 */
[----:B------:R-:W-:-:S05]  /*7310*/  @P0 IMAD.MOV.U32 R5, RZ, RZ, R7 ;  /* 0x000000ffff050224 */ /* 0x000fca00078e0007 */
[----:B------:R0:W-:Y:S01]  /*7320*/  @P0 STG.E.U16 desc[UR36][R4.64+0x60], R50 ;  /* 0x0000603204000986 */ /* 0x0001e2000c101524 */
[C---:B------:R-:W-:Y:S02]  /*7330*/  ISETP.GT.AND P0, PT, R3.reuse, 0x80, P1 ;  /* 0x000000800300780c */ /* 0x040fe40000f04270 */
[----:B------:R-:W-:Y:S01]  /*7340*/  ISETP.GT.AND P1, PT, R3, 0x88, P1 ;  /* 0x000000880300780c */ /* 0x000fe20000f24270 */
[----:B0-----:R-:W-:Y:S02]  /*7350*/  @P3 IMAD.MOV.U32 R4, RZ, RZ, R6 ;  /* 0x000000ffff043224 */ /* 0x001fe400078e0006 */
[----:B------:R-:W-:-:S05]  /*7360*/  @P3 IMAD.MOV.U32 R5, RZ, RZ, R7 ;  /* 0x000000ffff053224 */ /* 0x000fca00078e0007 */
[----:B------:R0:W-:Y:S02]  /*7370*/  @P3 STG.E.U16 desc[UR36][R4.64+0x62], R51 ;  /* 0x0000623304003986 */ /* 0x0001e4000c101524 */
[----:B0-----:R-:W-:Y:S02]  /*7380*/  @P4 IMAD.MOV.U32 R4, RZ, RZ, R12 ;  /* 0x000000ffff044224 */ /* 0x001fe400078e000c */
[----:B------:R-:W-:-:S05]  /*7390*/  @P4 IMAD.MOV.U32 R5, RZ, RZ, R13 ;  /* 0x000000ffff054224 */ /* 0x000fca00078e000d */
[----:B------:R0:W-:Y:S04]  /*73a0*/  @P4 STG.E.U16 desc[UR36][R4.64+0x70], R52 ;  /* 0x0000703404004986 */ /* 0x0001e8000c101524 */
[----:B------:R1:W-:Y:S01]  /*73b0*/  @P0 STG.E.U16 desc[UR36][R12.64+0x72], R53 ;  /* 0x000072350c000986 */ /* 0x0003e2000c101524 */
[----:B0-----:R-:W-:Y:S02]  /*73c0*/  @P2 IMAD.MOV.U32 R4, RZ, RZ, R6 ;  /* 0x000000ffff042224 */ /* 0x001fe400078e0006 */
[----:B------:R-:W-:-:S05]  /*73d0*/  @P2 IMAD.MOV.U32 R5, RZ, RZ, R7 ;  /* 0x000000ffff052224 */ /* 0x000fca00078e0007 */
[----:B------:R1:W-:Y:S04]  /*73e0*/  @P2 STG.E.U16 desc[UR36][R4.64+0x70], R54 ;  /* 0x0000703604002986 */ /* 0x0003e8000c101524 */
[----:B------:R1:W-:Y:S02]  /*73f0*/  @P1 STG.E.U16 desc[UR36][R6.64+0x72], R55 ;  /* 0x0000723706001986 */ /* 0x0003e4000c101524 */
.L_x_156:
[----:B------:R-:W-:Y:S05]  /*7400*/  BSYNC B0 ;  /* 0x0000000000007941 */ /* 0x000fea0003800000 */
.L_x_32:
[----:B------:R-:W-:Y:S01]  /*7410*/  IADD3 R16, P0, R16, UR38, RZ ;  /* 0x0000002610107c10 */ /* 0x000fe2000ff1e0ff */
[----:B------:R-:W-:Y:S01]  /*7420*/  ULDC.64 UR4, c[0x0][0x650] ;  /* 0x0001940000047ab9 */ /* 0x000fe20000000a00 */
[----:B------:R-:W-:Y:S01]  /*7430*/  PRMT R3, RZ, 0x7610, R3 ;  /* 0x00007610ff037816 */ /* 0x000fe20000000003 */
[----:B------:R-:W-:Y:S01]  /*7440*/  IMAD.MOV.U32 R102, RZ, RZ, -0x1 ;  /* 0xffffffffff667424 */ /* 0x000fe200078e00ff */
[----:B------:R-:W-:Y:S01]  /*7450*/  IADD3.X R17, R17, UR41, RZ, P0, !PT ;  /* 0x0000002911117c10 */ /* 0x000fe200087fe4ff */
[----:B------:R-:W-:Y:S01]  /*7460*/  IMAD.MOV.U32 R23, RZ, RZ, -0x1 ;  /* 0xffffffffff177424 */ /* 0x000fe200078e00ff */
[----:B------:R-:W-:-:S04]  /*7470*/  ISETP.GE.U32.AND P0, PT, R16, UR4, PT ;  /* 0x0000000410007c0c */ /* 0x000fc8000bf06070 */
[----:B------:R-:W-:-:S13]  /*7480*/  ISETP.GE.U32.AND.EX P0, PT, R17, UR5, PT, P0 ;  /* 0x0000000511007c0c */ /* 0x000fda000bf06100 */
[----:B------:R-:W-:Y:S05]  /*7490*/  @P0 BRA `(.L_x_157) ;  /* 0x00000004004c0947 */ /* 0x000fea0003800000 */
[----:B------:R-:W4:Y:S01]  /*74a0*/  LDC.64 R10, c[0x0][0x628] ;  /* 0x00018a00ff0a7b82 */ /* 0x000f220000000a00 */
[----:B-12---:R-:W1:Y:S01]  /*74b0*/  S2R R12, SR_CTAID.X ;  /* 0x00000000000c7919 */ /* 0x006e620000002500 */
[----:B0-----:R-:W-:Y:S02]  /*74c0*/  IMAD.MOV.U32 R8, RZ, RZ, R16 ;  /* 0x000000ffff087224 */ /* 0x001fe400078e0010 */
[----:B------:R-:W-:Y:S01]  /*74d0*/  IMAD.MOV.U32 R9, RZ, RZ, R17 ;  /* 0x000000ffff097224 */ /* 0x000fe200078e0011 */
[----:B------:R-:W0:Y:S03]  /*74e0*/  S2R R20, SR_CTAID.Y ;  /* 0x0000000000147919 */ /* 0x000e260000002600 */
[----:B------:R-:W2:Y:S08]  /*74f0*/  LDC R0, c[0x0][0x630] ;  /* 0x00018c00ff007b82 */ /* 0x000eb00000000800 */
[----:B---3--:R-:W3:Y:S01]  /*7500*/  LDC.64 R14, c[0x0][0x620] ;  /* 0x00018800ff0e7b82 */ /* 0x008ee20000000a00 */
[----:B----4-:R-:W-:-:S04]  /*7510*/  ISETP.NE.U32.AND P0, PT, R10, RZ, PT ;  /* 0x000000ff0a00720c */ /* 0x010fc80003f05070 */
[----:B------:R-:W-:-:S13]  /*7520*/  ISETP.NE.AND.EX P0, PT, R11, RZ, PT, P0 ;  /* 0x000000ff0b00720c */ /* 0x000fda0003f05300 */
[----:B0123--:R-:W-:Y:S05]  /*7530*/  @!P0 BRA `(.L_x_158) ;  /* 0x0000000000288947 */ /* 0x00ffea0003800000 */
        /* <DEDUP_REMOVED lines=10> */
.L_x_158:
[-CC-:B------:R-:W-:Y:S01]  /*75e0*/  SHF.R.U64 R23, R8, R0.reuse, R9.reuse ;  /* 0x0000000008177219 */ /* 0x180fe20000001209 */
[----:B------:R-:W0:Y:S01]  /*75f0*/  LDC.64 R26, c[0x0][0x640] ;  /* 0x00019000ff1a7b82 */ /* 0x000e220000000a00 */
[----:B------:R-:W-:Y:S01]  /*7600*/  SHF.R.U32.HI R0, RZ, R0, R9 ;  /* 0x00000000ff007219 */ /* 0x000fe20000011609 */
[----:B------:R-:W-:Y:S01]  /*7610*/  ULDC UR4, c[0x0][0x150] ;  /* 0x0000540000047ab9 */ /* 0x000fe20000000800 */
[----:B------:R-:W-:Y:S02]  /*7620*/  IADD3 R3, P0, RZ, -R23, RZ ;  /* 0x80000017ff037210 */ /* 0x000fe40007f1e0ff */
[----:B------:R-:W-:-:S03]  /*7630*/  I2FP.F32.U32 R7, R12 ;  /* 0x0000000c00077245 */ /* 0x000fc60000201000 */
[----:B------:R-:W1:Y:S01]  /*7640*/  LDC R6, c[0x0][0x618] ;  /* 0x00018600ff067b82 */ /* 0x000e620000000800 */
[----:B------:R-:W-:Y:S02]  /*7650*/  IMAD.X R5, RZ, RZ, ~R0, P0 ;  /* 0x000000ffff057224 */ /* 0x000fe400000e0e00 */
[----:B------:R-:W-:Y:S01]  /*7660*/  FMUL R7, R7, UR4 ;  /* 0x0000000407077c20 */ /* 0x000fe20008400000 */
[----:B------:R-:W-:Y:S01]  /*7670*/  ULDC UR4, c[0x0][0x154] ;  /* 0x0000550000047ab9 */ /* 0x000fe20000000800 */
[-C--:B------:R-:W-:Y:S02]  /*7680*/  IMAD R0, R5, R14.reuse, RZ ;  /* 0x0000000e05007224 */ /* 0x080fe400078e02ff */
[C---:B------:R-:W-:Y:S01]  /*7690*/  IMAD.WIDE.U32 R4, R3.reuse, R14, R16 ;  /* 0x0000000e03047225 */ /* 0x040fe200078e0010 */
[----:B------:R-:W2:Y:S01]  /*76a0*/  LDC R8, c[0x0][0x608] ;  /* 0x00018200ff087b82 */ /* 0x000ea20000000800 */
[----:B------:R-:W3:Y:S02]  /*76b0*/  F2I.U32.TRUNC.NTZ R7, R7 ;  /* 0x0000000700077305 */ /* 0x000ee4000020f000 */
[----:B------:R-:W-:Y:S01]  /*76c0*/  IMAD R3, R3, R15, R0 ;  /* 0x0000000f03037224 */ /* 0x000fe200078e0200 */
[----:B------:R-:W-:-:S03]  /*76d0*/  I2FP.F32.U32 R0, R20 ;  /* 0x0000001400007245 */ /* 0x000fc60000201000 */
[----:B------:R-:W-:Y:S01]  /*76e0*/  IMAD.IADD R3, R5, 0x1, R3 ;  /* 0x0000000105037824 */ /* 0x000fe200078e0203 */
[----:B------:R-:W4:Y:S01]  /*76f0*/  LDC R11, c[0x0][0x658] ;  /* 0x00019600ff0b7b82 */ /* 0x000f220000000800 */
[----:B0-----:R-:W-:-:S04]  /*7700*/  ISETP.NE.U32.AND P0, PT, R26, RZ, PT ;  /* 0x000000ff1a00720c */ /* 0x001fc80003f05070 */
[----:B------:R-:W-:-:S03]  /*7710*/  ISETP.NE.AND.EX P0, PT, R27, RZ, PT, P0 ;  /* 0x000000ff1b00720c */ /* 0x000fc60003f05300 */
[----:B------:R-:W0:Y:S01]  /*7720*/  LDC R9, c[0x0][0x144] ;  /* 0x00005100ff097b82 */ /* 0x000e220000000800 */
[-C--:B-1----:R-:W-:Y:S01]  /*7730*/  SHF.R.U64 R10, R4, R6.reuse, R3 ;  /* 0x00000006040a7219 */ /* 0x082fe20000001203 */
[----:B---3--:R-:W-:Y:S01]  /*7740*/  IMAD.MOV R7, RZ, RZ, -R7 ;  /* 0x000000ffff077224 */ /* 0x008fe200078e0a07 */
[----:B------:R-:W-:Y:S01]  /*7750*/  SHF.R.U32.HI R3, RZ, R6, R3 ;  /* 0x00000006ff037219 */ /* 0x000fe20000011603 */
[----:B------:R-:W-:-:S04]  /*7760*/  FMUL R6, R0, UR4 ;  /* 0x0000000400067c20 */ /* 0x000fc80008400000 */
[----:B------:R-:W1:Y:S01]  /*7770*/  LDC R21, c[0x0][0x148] ;  /* 0x00005200ff157b82 */ /* 0x000e620000000800 */
[----:B------:R3:W0:Y:S01]  /*7780*/  F2I.U32.TRUNC.NTZ R14, R6 ;  /* 0x00000006000e7305 */ /* 0x000622000020f000 */
[-CC-:B--2---:R-:W-:Y:S02]  /*7790*/  SHF.R.U64 R13, R10, R8.reuse, R3.reuse ;  /* 0x000000080a0d7219 */ /* 0x184fe40000001203 */
[----:B------:R-:W-:-:S04]  /*77a0*/  SHF.R.U32.HI R0, RZ, R8, R3 ;  /* 0x00000008ff007219 */ /* 0x000fc80000011603 */
[----:B------:R-:W2:Y:S01]  /*77b0*/  LDC R24, c[0x0][0x648] ;  /* 0x00019200ff187b82 */ /* 0x000ea20000000800 */
[-CC-:B----4-:R-:W-:Y:S02]  /*77c0*/  SHF.R.U64 R15, R13, R11.reuse, R0.reuse ;  /* 0x0000000b0d0f7219 */ /* 0x190fe40000001200 */
[----:B------:R-:W-:-:S03]  /*77d0*/  SHF.R.U32.HI R5, RZ, R11, R0 ;  /* 0x0000000bff057219 */ /* 0x000fc60000011600 */
[----:B------:R-:W-:Y:S02]  /*77e0*/  IMAD.MOV.U32 R4, RZ, RZ, R15 ;  /* 0x000000ffff047224 */ /* 0x000fe400078e000f */
[----:B------:R-:W4:Y:S01]  /*77f0*/  LDC R28, c[0x0][0x638] ;  /* 0x00018e00ff1c7b82 */ /* 0x000f220000000800 */
[----:B0-----:R-:W-:-:S07]  /*7800*/  IMAD R25, R9, R7, R12 ;  /* 0x0000000709197224 */ /* 0x001fce00078e020c */
[----:B------:R-:W0:Y:S08]  /*7810*/  LDC R29, c[0x0][0x610] ;  /* 0x00018400ff1d7b82 */ /* 0x000e300000000800 */
[----:B------:R-:W0:Y:S01]  /*7820*/  LDC R30, c[0x0][0x600] ;  /* 0x00018000ff1e7b82 */ /* 0x000e220000000800 */
[----:B-123--:R-:W-:Y:S05]  /*7830*/  @!P0 BRA `(.L_x_159) ;  /* 0x0000000000288947 */ /* 0x00efea0003800000 */
[----:B------:R-:W1:Y:S02]  /*7840*/  LDC R0, c[0x0][0x64c] ;  /* 0x00019300ff007b82 */ /* 0x000e640000000800 */
[----:B-1----:R-:W-:-:S05]  /*7850*/  IADD3 R3, P0, R15, R0, RZ ;  /* 0x000000000f037210 */ /* 0x002fca0007f1e0ff */
        /* <DEDUP_REMOVED lines=8> */
.L_x_159:
[----:B------:R-:W-:Y:S01]  /*78e0*/  ISETP.NE.AND P0, PT, R2, 0x1, PT ;  /* 0x000000010200780c */ /* 0x000fe20003f05270 */
[----:B------:R-:W-:Y:S01]  /*78f0*/  IMAD.MOV R14, RZ, RZ, -R14 ;  /* 0x000000ffff0e7224 */ /* 0x000fe200078e0a0e */
[----:B------:R-:W-:Y:S02]  /*7900*/  SHF.R.U64 R0, R4, R24, R5 ;  /* 0x0000001804007219 */ /* 0x000fe40000001205 */
[----:B------:R-:W-:Y:S02]  /*7910*/  LOP3.LUT R3, R13, R100, RZ, 0xc0, !PT ;  /* 0x000000640d037212 */ /* 0x000fe400078ec0ff */
[----:B------:R-:W-:Y:S01]  /*7920*/  LOP3.LUT R10, R10, R99, RZ, 0xc0, !PT ;  /* 0x000000630a0a7212 */ /* 0x000fe200078ec0ff */
[----:B------:R-:W-:Y:S02]  /*7930*/  IMAD.MOV R4, RZ, RZ, -R0 ;  /* 0x000000ffff047224 */ /* 0x000fe400078e0a00 */
[----:B------:R-:W-:Y:S02]  /*7940*/  IMAD R0, R92, R0, R3 ;  /* 0x000000005c007224 */ /* 0x000fe400078e0203 */
[----:B----4-:R-:W-:-:S02]  /*7950*/  IMAD R3, R4, R28, R15 ;  /* 0x0000001c04037224 */ /* 0x010fc400078e020f */
[----:B------:R-:W-:Y:S02]  /*7960*/  @P0 IMAD R25, R21, R14, R20 ;  /* 0x0000000e15190224 */ /* 0x000fe400078e0214 */
[----:B0-----:R-:W-:Y:S02]  /*7970*/  IMAD R5, R3, R30, R10 ;  /* 0x0000001e03057224 */ /* 0x001fe400078e020a */
[----:B------:R-:W-:Y:S02]  /*7980*/  IMAD R0, R0, R29, R25 ;  /* 0x0000001d00007224 */ /* 0x000fe400078e0219 */
[----:B------:R-:W-:-:S03]  /*7990*/  IMAD.MOV.U32 R4, RZ, RZ, 0x1 ;  /* 0x00000001ff047424 */ /* 0x000fc600078e00ff */
[----:B------:R-:W-:Y:S02]  /*79a0*/  SEL R102, R5, R0, !P0 ;  /* 0x0000000005667207 */ /* 0x000fe40004000000 */
[----:B------:R-:W-:Y:S02]  /*79b0*/  PRMT R3, R4, 0x7610, R3 ;  /* 0x0000761004037816 */ /* 0x000fe40000000003 */
[----:B------:R-:W-:-:S07]  /*79c0*/  SEL R0, R0, R5, !P0 ;  /* 0x0000000500007207 */ /* 0x000fce0004000000 */
.L_x_157:
[----:B------:R-:W-:Y:S01]  /*79d0*/  UIADD3 UR42, UR43, UR42, URZ ;  /* 0x0000002a2b2a7290 */ /* 0x000fe2000fffe03f */
[----:B------:R-:W-:Y:S01]  /*79e0*/  LOP3.LUT P0, RZ, R3, 0xff, RZ, 0xc0, !PT ;  /* 0x000000ff03ff7812 */ /* 0x000fe2000780c0ff */
[----:B------:R-:W-:Y:S02]  /*79f0*/  IMAD.MOV.U32 R109, RZ, RZ, R0 ;  /* 0x000000ffff6d7224 */ /* 0x000fe400078e0000 */
[----:B------:R-:W-:Y:S02]  /*7a00*/  USHF.R.U32.HI UR4, URZ, 0x1, UR42 ;  /* 0x000000013f047899 */ /* 0x000fe4000801162a */
[----:B------:R-:W-:Y:S02]  /*7a10*/  UISETP.GT.U32.AND UP1, UPT, UR42, 0x1, UPT ;  /* 0x000000012a00788c */ /* 0x000fe4000bf24070 */
[----:B------:R-:W-:Y:S02]  /*7a20*/  ULOP3.LUT UR4, UR4, 0x1, URZ, 0xc0, !UPT ;  /* 0x0000000104047892 */ /* 0x000fe4000f8ec03f */
[----:B------:R-:W-:-:S02]  /*7a30*/  UISETP.LT.U32.AND UP1, UPT, UR43, 0x2, UP1 ;  /* 0x000000022b00788c */ /* 0x000fc40008f21070 */
[----:B------:R-:W-:Y:S02]  /*7a40*/  UISETP.NE.U32.AND UP0, UPT, UR4, 0x1, UPT ;  /* 0x000000010400788c */ /* 0x000fe4000bf05070 */
[----:B------:R-:W-:Y:S02]  /*7a50*/  USEL UR5, URZ, 0x1, !UP1 ;  /* 0x000000013f057887 */ /* 0x000fe4000c800000 */
[----:B------:R-:W-:Y:S02]  /*7a60*/  UISETP.GT.U32.AND UP0, UPT, UR43, 0x1, !UP0 ;  /* 0x000000012b00788c */ /* 0x000fe4000c704070 */
[----:B------:R-:W-:Y:S02]  /*7a70*/  ULOP3.LUT UR42, UR42, 0x1, URZ, 0xc0, !UPT ;  /* 0x000000012a2a7892 */ /* 0x000fe4000f8ec03f */
[----:B------:R-:W-:-:S04]  /*7a80*/  USEL UR4, URZ, 0x1, !UP0 ;  /* 0x000000013f047887 */ /* 0x000fc8000c000000 */
[----:B------:R-:W-:Y:S01]  /*7a90*/  ULOP3.LUT UR40, UR4, UR40, UR5, 0x96, !UPT ;  /* 0x0000002804287292 */ /* 0x000fe2000f8e9605 */
[----:B------:R-:W-:Y:S11]  /*7aa0*/  @P0 BRA `(.L_x_160) ;  /* 0xffffff9800580947 */ /* 0x000ff6000383ffff */
[----:B------:R-:W-:Y:S05]  /*7ab0*/  EXIT ;  /* 0x000000000000794d */ /* 0x000fea0003800000 */
.L_x_7:
        /* <DEDUP_REMOVED lines=26> */
.L_x_162:
[----:B------:R-:W0:Y:S01]  /*7c60*/  LDC.64 R28, c[0x0][0x640] ;  /* 0x00019000ff1c7b82 */ /* 0x000e220000000a00 */
[-CC-:B------:R-:W-:Y:S01]  /*7c70*/  SHF.R.U64 R21, R14, R6.reuse, R15.reuse ;  /* 0x000000060e157219 */ /* 0x180fe2000000120f */
[----:B------:R-:W-:Y:S01]  /*7c80*/  IMAD.MOV.U32 R30, RZ, RZ, 0x1 ;  /* 0x00000001ff1e7424 */ /* 0x000fe200078e00ff */
[----:B------:R-:W-:Y:S02]  /*7c90*/  SHF.R.U32.HI R6, RZ, R6, R15 ;  /* 0x00000006ff067219 */ /* 0x000fe4000001160f */
[----:B------:R-:W-:-:S03]  /*7ca0*/  IADD3 R13, P0, RZ, -R21, RZ ;  /* 0x80000015ff0d7210 */ /* 0x000fc60007f1e0ff */
[----:B------:R-:W1:Y:S02]  /*7cb0*/  LDC R12, c[0x0][0x618] ;  /* 0x00018600ff0c7b82 */ /* 0x000e640000000800 */
[----:B------:R-:W-:-:S04]  /*7cc0*/  IMAD.X R11, RZ, RZ, ~R6, P0 ;  /* 0x000000ffff0b7224 */ /* 0x000fc800000e0e06 */
[-C--:B------:R-:W-:Y:S02]  /*7cd0*/  IMAD R6, R11, R24.reuse, RZ ;  /* 0x000000180b067224 */ /* 0x080fe400078e02ff */
[----:B------:R-:W2:Y:S01]  /*7ce0*/  LDC R14, c[0x0][0x608] ;  /* 0x00018200ff0e7b82 */ /* 0x000ea20000000800 */
[----:B------:R-:W-:-:S04]  /*7cf0*/  IMAD.WIDE.U32 R10, R13, R24, R16 ;  /* 0x000000180d0a7225 */ /* 0x000fc800078e0010 */
[----:B------:R-:W-:-:S03]  /*7d00*/  IMAD R13, R13, R25, R6 ;  /* 0x000000190d0d7224 */ /* 0x000fc600078e0206 */
[----:B------:R-:W3:Y:S01]  /*7d10*/  LDC R27, c[0x0][0x658] ;  /* 0x00019600ff1b7b82 */ /* 0x000ee20000000800 */
[----:B------:R-:W-:Y:S01]  /*7d20*/  IMAD.IADD R11, R11, 0x1, R13 ;  /* 0x000000010b0b7824 */ /* 0x000fe200078e020d */
[----:B0-----:R-:W-:-:S04]  /*7d30*/  ISETP.NE.U32.AND P0, PT, R28, RZ, PT ;  /* 0x000000ff1c00720c */ /* 0x001fc80003f05070 */
[----:B------:R-:W-:Y:S02]  /*7d40*/  ISETP.NE.AND.EX P0, PT, R29, RZ, PT, P0 ;  /* 0x000000ff1d00720c */ /* 0x000fe40003f05300 */
[----:B------:R-:W0:Y:S01]  /*7d50*/  LDC R20, c[0x0][0x600] ;  /* 0x00018000ff147b82 */ /* 0x000e220000000800 */
[-CC-:B-1----:R-:W-:Y:S01]  /*7d60*/  SHF.R.U64 R8, R10, R12.reuse, R11.reuse ;  /* 0x0000000c0a087219 */ /* 0x182fe2000000120b */
[----:B------:R-:W-:Y:S01]  /*7d70*/  IMAD.MOV.U32 R10, RZ, RZ, -0x1 ;  /* 0xffffffffff0a7424 */ /* 0x000fe200078e00ff */
[----:B------:R-:W-:-:S05]  /*7d80*/  SHF.R.U32.HI R11, RZ, R12, R11 ;  /* 0x0000000cff0b7219 */ /* 0x000fca000001160b */
[----:B------:R-:W1:Y:S01]  /*7d90*/  LDC R24, c[0x0][0x648] ;  /* 0x00019200ff187b82 */ /* 0x000e620000000800 */
[-CC-:B--2---:R-:W-:Y:S02]  /*7da0*/  SHF.R.U64 R23, R8, R14.reuse, R11.reuse ;  /* 0x0000000e08177219 */ /* 0x184fe4000000120b */
[----:B------:R-:W-:-:S05]  /*7db0*/  SHF.R.U32.HI R6, RZ, R14, R11 ;  /* 0x0000000eff067219 */ /* 0x000fca000001160b */
[----:B------:R-:W2:Y:S01]  /*7dc0*/  LDC R26, c[0x0][0x638] ;  /* 0x00018e00ff1a7b82 */ /* 0x000ea20000000800 */
[-C--:B---3--:R-:W-:Y:S02]  /*7dd0*/  SHF.L.U32 R10, R10, R27.reuse, RZ ;  /* 0x0000001b0a0a7219 */ /* 0x088fe400000006ff */
[-CC-:B------:R-:W-:Y:S02]  /*7de0*/  SHF.R.U64 R25, R23, R27.reuse, R6.reuse ;  /* 0x0000001b17197219 */ /* 0x180fe40000001206 */
[----:B------:R-:W-:Y:S02]  /*7df0*/  LOP3.LUT R32, RZ, R10, RZ, 0x33, !PT ;  /* 0x0000000aff207212 */ /* 0x000fe400078e33ff */
[----:B------:R-:W-:Y:S01]  /*7e00*/  SHF.R.U32.HI R11, RZ, R27, R6 ;  /* 0x0000001bff0b7219 */ /* 0x000fe20000011606 */
[----:B------:R-:W3:Y:S01]  /*7e10*/  LDC R31, c[0x0][0x610] ;  /* 0x00018400ff1f7b82 */ /* 0x000ee20000000800 */
[----:B------:R-:W-:Y:S01]  /*7e20*/  IMAD.MOV.U32 R10, RZ, RZ, R25 ;  /* 0x000000ffff0a7224 */ /* 0x000fe200078e0019 */
[----:B------:R-:W-:Y:S06]  /*7e30*/  @!P0 BRA `(.L_x_163) ;  /* 0x0000000000288947 */ /* 0x000fec0003800000 */
        /* <DEDUP_REMOVED lines=10> */
.L_x_163:
[----:B------:R-:W-:Y:S02]  /*7ee0*/  ISETP.NE.AND P0, PT, R2, 0x1, PT ;  /* 0x000000010200780c */ /* 0x000fe40003f05270 */
[----:B-1----:R-:W-:Y:S01]  /*7ef0*/  SHF.R.U64 R6, R10, R24, R11 ;  /* 0x000000180a067219 */ /* 0x002fe2000000120b */
[----:B0-----:R-:W-:Y:S01]  /*7f00*/  VIADD R11, R20, 0xffffffff ;  /* 0xffffffff140b7836 */ /* 0x001fe20000000000 */
[----:B------:R-:W-:Y:S02]  /*7f10*/  SHF.L.U32 R30, R30, R27, RZ ;  /* 0x0000001b1e1e7219 */ /* 0x000fe400000006ff */
[----:B------:R-:W-:Y:S01]  /*7f20*/  LOP3.LUT R5, R23, R32, RZ, 0xc0, !PT ;  /* 0x0000002017057212 */ /* 0x000fe200078ec0ff */
[----:B------:R-:W-:-:S04]  /*7f30*/  IMAD.MOV R10, RZ, RZ, -R6 ;  /* 0x000000ffff0a7224 */ /* 0x000fc800078e0a06 */
[----:B------:R-:W-:Y:S01]  /*7f40*/  IMAD R6, R30, R6, R5 ;  /* 0x000000061e067224 */ /* 0x000fe200078e0205 */
[----:B------:R-:W-:Y:S01]  /*7f50*/  LOP3.LUT R5, R8, R11, RZ, 0xc0, !PT ;  /* 0x0000000b08057212 */ /* 0x000fe200078ec0ff */
[----:B------:R-:W-:Y:S02]  /*7f60*/  @P0 IMAD R7, R9, R22, R4 ;  /* 0x0000001609070224 */ /* 0x000fe400078e0204 */
[----:B--2---:R-:W-:Y:S02]  /*7f70*/  IMAD R4, R10, R26, R25 ;  /* 0x0000001a0a047224 */ /* 0x004fe400078e0219 */
[----:B---3--:R-:W-:Y:S02]  /*7f80*/  IMAD R7, R6, R31, R7 ;  /* 0x0000001f06077224 */ /* 0x008fe400078e0207 */
[----:B------:R-:W-:Y:S02]  /*7f90*/  IMAD R4, R4, R20, R5 ;  /* 0x0000001404047224 */ /* 0x000fe400078e0205 */
[----:B------:R-:W-:-:S02]  /*7fa0*/  IMAD.MOV.U32 R8, RZ, RZ, 0x1 ;  /* 0x00000001ff087424 */ /* 0x000fc400078e00ff */
[----:B------:R-:W-:Y:S01]  /*7fb0*/  IMAD.MOV.U32 R6, RZ, RZ, R21 ;  /* 0x000000ffff067224 */ /* 0x000fe200078e0015 */
[----:B------:R-:W-:Y:S02]  /*7fc0*/  SEL R19, R4, R7, !P0 ;  /* 0x0000000704137207 */ /* 0x000fe40004000000 */
[----:B------:R-:W-:-:S07]  /*7fd0*/  SEL R20, R7, R4, !P0 ;  /* 0x0000000407147207 */ /* 0x000fce0004000000 */
.L_x_161:
[----:B------:R-:W-:-:S08]  /*7fe0*/  NOP ;  /* 0x0000000000007918 */ /* 0x000fd00000000000 */
[----:B------:R-:W0:-:S00]  /*7ff0*/  USETMAXREG.DEALLOC.CTAPOOL 0x28 ;  /* 0x00000028000079c8 */ /* 0x000e0000080e0500 */
[----:B0-----:R-:W-:-:S13]  /*8000*/  ISETP.NE.AND P0, PT, R3, RZ, PT ;  /* 0x000000ff0300720c */ /* 0x001fda0003f05270 */
[----:B------:R-:W-:Y:S05]  /*8010*/  @P0 EXIT ;  /* 0x000000000000094d */ /* 0x000fea0003800000 */
[----:B------:R-:W-:Y:S01]  /*8020*/  LOP3.LUT P0, RZ, R8, 0xff, RZ, 0xc0, !PT ;  /* 0x000000ff08ff7812 */ /* 0x000fe2000780c0ff */
[----:B------:R-:W-:Y:S02]  /*8030*/  IMAD.MOV.U32 R3, RZ, RZ, 0x1 ;  /* 0x00000001ff037424 */ /* 0x000fe400078e00ff */
[----:B------:R-:W-:-:S10]  /*8040*/  IMAD.MOV.U32 R8, RZ, RZ, RZ ;  /* 0x000000ffff087224 */ /* 0x000fd400078e00ff */
[----:B------:R-:W-:Y:S05]  /*8050*/  @!P0 BRA `(.L_x_164) ;  /* 0x0000000c00588947 */ /* 0x000fea0003800000 */
[----:B------:R-:W0:Y:S01]  /*8060*/  LDC R3, c[0x0][0x28c] ;  /* 0x0000a300ff037b82 */ /* 0x000e220000000800 */
[----:B------:R-:W-:Y:S01]  /*8070*/  ULDC UR5, c[0x0][0x658] ;  /* 0x0001960000057ab9 */ /* 0x000fe20000000800 */
[----:B------:R-:W-:Y:S01]  /*8080*/  UMOV UR6, 0xffffffff ;  /* 0xffffffff00067882 */ /* 0x000fe20000000000 */
[----:B------:R-:W-:Y:S01]  /*8090*/  BSSY B0, `(.L_x_164) ;  /* 0x00000d2000007945 */ /* 0x000fe20003800000 */
[----:B------:R-:W-:Y:S01]  /*80a0*/  USHF.L.U32 UR6, UR6, UR5, URZ ;  /* 0x0000000506067299 */ /* 0x000fe2000800063f */
[----:B------:R-:W-:Y:S01]  /*80b0*/  IMAD.MOV.U32 R10, RZ, RZ, 0x1 ;  /* 0x00000001ff0a7424 */ /* 0x000fe200078e00ff */
[----:B------:R-:W-:Y:S01]  /*80c0*/  LOP3.LUT R13, R18, 0x2, RZ, 0xfc, !PT ;  /* 0x00000002120d7812 */ /* 0x000fe200078efcff */
[----:B------:R-:W-:Y:S01]  /*80d0*/  IMAD.MOV.U32 R8, RZ, RZ, RZ ;  /* 0x000000ffff087224 */ /* 0x000fe200078e00ff */
[----:B------:R-:W1:Y:S01]  /*80e0*/  S2UR UR8, SR_CgaCtaId ;  /* 0x00000000000879c3 */ /* 0x000e620000008800 */
[----:B------:R-:W-:Y:S01]  /*80f0*/  ULDC UR4, c[0x0][0x600] ;  /* 0x0001800000047ab9 */ /* 0x000fe20000000800 */
[----:B------:R-:W-:Y:S01]  /*8100*/  UMOV UR7, 0x1 ;  /* 0x0000000100077882 */ /* 0x000fe20000000000 */
[----:B------:R-:W-:-:S02]  /*8110*/  UIADD3 UR4, UR4, -0x1, URZ ;  /* 0xffffffff04047890 */ /* 0x000fc4000fffe03f */
[----:B------:R-:W-:Y:S02]  /*8120*/  USHF.L.U32 UR5, UR7, UR5, URZ ;  /* 0x0000000507057299 */ /* 0x000fe4000800063f */
[----:B------:R-:W-:Y:S01]  /*8130*/  ULOP3.LUT UR6, URZ, UR6, URZ, 0x33, !UPT ;  /* 0x000000063f067292 */ /* 0x000fe2000f8e333f */
[----:B------:R-:W-:Y:S01]  /*8140*/  ULDC.64 UR30, c[0x0][0x198] ;  /* 0x00006600001e7ab9 */ /* 0x000fe20000000a00 */
[----:B0-----:R-:W-:-:S05]  /*8150*/  VIADD R3, R3, 0x7f ;  /* 0x0000007f03037836 */ /* 0x001fca0000000000 */
[----:B------:R-:W-:Y:S01]  /*8160*/  SHF.R.S32.HI R4, RZ, 0x1f, R3 ;  /* 0x0000001fff047819 */ /* 0x000fe20000011403 */
[----:B-1----:R-:W-:-:S03]  /*8170*/  IMAD.U32 R11, RZ, RZ, UR8 ;  /* 0x00000008ff0b7e24 */ /* 0x002fc6000f8e00ff */
[----:B------:R-:W-:Y:S01]  /*8180*/  LEA.HI R4, R4, R3, RZ, 0x7 ;  /* 0x0000000304047211 */ /* 0x000fe200078f38ff */
[----:B------:R-:W-:-:S03]  /*8190*/  IMAD.MOV.U32 R3, RZ, RZ, 0x1 ;  /* 0x00000001ff037424 */ /* 0x000fc600078e00ff */
[----:B------:R-:W-:-:S05]  /*81a0*/  SHF.R.S32.HI R9, RZ, 0x7, R4 ;  /* 0x00000007ff097819 */ /* 0x000fca0000011404 */
[----:B------:R-:W-:-:S07]  /*81b0*/  VIADD R12, R9, 0x1 ;  /* 0x00000001090c7836 */ /* 0x000fce0000000000 */
.L_x_175:
[----:B------:R-:W-:-:S03]  /*81c0*/  UMOV UR7, 0xffffffff ;  /* 0xffffffff00077882 */ /* 0x000fc60000000000 */
[----:B------:R-:W-:Y:S05]  /*81d0*/  BRA.DIV UR7, `(.L_x_165) ;  /* 0x0000000e07987947 */ /* 0x000fea000b800000 */
[----:B------:R-:W-:-:S13]  /*81e0*/  ELECT P6, URZ, PT ;  /* 0x00000000003f782f */ /* 0x000fda00038c0000 */
.L_x_184:
[----:B------:R-:W0:Y:S01]  /*81f0*/  LDC R4, c[0x0][0x28c] ;  /* 0x0000a300ff047b82 */ /* 0x000e220000000800 */
[----:B------:R-:W-:Y:S01]  /*8200*/  BSSY B1, `(.L_x_166) ;  /* 0x0000047000017945 */ /* 0x000fe20003800000 */
[----:B0-----:R-:W-:-:S13]  /*8210*/  ISETP.LT.OR P6, PT, R4, 0x1, !P6 ;  /* 0x000000010400780c */ /* 0x001fda00077c1670 */
[----:B------:R-:W-:Y:S05]  /*8220*/  @P6 BRA `(.L_x_167) ;  /* 0x0000000400106947 */ /* 0x000fea0003800000 */
[----:B------:R-:W-:Y:S02]  /*8230*/  IMAD R20, R20, 0x8, R11 ;  /* 0x0000000814147824 */ /* 0x000fe400078e020b */
[----:B------:R-:W-:Y:S02]  /*8240*/  IMAD.SHL.U32 R21, R19, 0x40, RZ ;  /* 0x0000004013157824 */ /* 0x000fe400078e00ff */
[----:B------:R-:W-:Y:S02]  /*8250*/  IMAD.MOV.U32 R22, RZ, RZ, RZ ;  /* 0x000000ffff167224 */ /* 0x000fe400078e00ff */
[----:B------:R-:W-:Y:S02]  /*8260*/  IMAD.MOV.U32 R4, RZ, RZ, R12 ;  /* 0x000000ffff047224 */ /* 0x000fe400078e000c */
[----:B------:R-:W-:Y:S02]  /*8270*/  IMAD.MOV.U32 R5, RZ, RZ, R3 ;  /* 0x000000ffff057224 */ /* 0x000fe400078e0003 */
[----:B------:R-:W-:-:S02]  /*8280*/  IMAD.MOV.U32 R14, RZ, RZ, R8 ;  /* 0x000000ffff0e7224 */ /* 0x000fc400078e0008 */
[----:B------:R-:W-:-:S07]  /*8290*/  IMAD.SHL.U32 R19, R20, 0x20, RZ ;  /* 0x0000002014137824 */ /* 0x000fce00078e00ff */
.L_x_170:
[----:B------:R-:W0:Y:S01]  /*82a0*/  S2UR UR7, SR_CgaCtaId ;  /* 0x00000000000779c3 */ /* 0x000e220000008800 */
[----:B------:R-:W-:Y:S02]  /*82b0*/  MOV R20, 0x400 ;  /* 0x0000040000147802 */ /* 0x000fe40000000f00 */
[----:B------:R-:W-:Y:S02]  /*82c0*/  SHF.L.U32 R7, R5, 0x1f, RZ ;  /* 0x0000001f05077819 */ /* 0x000fe400000006ff */
[----:B------:R-:W-:-:S13]  /*82d0*/  ISETP.NE.AND P1, PT, R0, RZ, PT ;  /* 0x000000ff0000720c */ /* 0x000fda0003f25270 */
[----:B------:R-:W1:Y:S01]  /*82e0*/  @!P1 LDC R15, c[0x0][0x500] ;  /* 0x00014000ff0f9b82 */ /* 0x000e620000000800 */
[----:B0-----:R-:W-:-:S05]  /*82f0*/  IMAD.U32 R11, RZ, RZ, UR7 ;  /* 0x00000007ff0b7e24 */ /* 0x001fca000f8e00ff */
[----:B------:R-:W-:-:S05]  /*8300*/  LEA R23, R11, R20, 0x18 ;  /* 0x000000140b177211 */ /* 0x000fca00078ec0ff */
[----:B------:R-:W-:-:S04]  /*8310*/  IMAD R20, R14, 0x8, R23 ;  /* 0x000000080e147824 */ /* 0x000fc800078e0217 */
[----:B------:R-:W0:Y:S02]  /*8320*/  SYNCS.PHASECHK.TRANS64.TRYWAIT P0, [R20+URZ+0x10], R7 ;  /* 0x00001007140075a7 */ /* 0x000e24000800017f */
[----:B01----:R-:W-:Y:S05]  /*8330*/  @!P0 BRA `(.L_x_168) ;  /* 0x0000000c00608947 */ /* 0x003fea0003800000 */
.L_x_185:
[----:B0-----:R-:W-:Y:S01]  /*8340*/  PRMT R7, R13, 0x9910, RZ ;  /* 0x000099100d077816 */ /* 0x001fe200000000ff */
[----:B------:R0:W-:Y:S03]  /*8350*/  @!P1 SYNCS.ARRIVE.TRANS64 RZ, [R20+URZ], R15 ;  /* 0x0000000f14ff99a7 */ /* 0x0001e6000800003f */
[----:B------:R-:W-:-:S13]  /*8360*/  ISETP.NE.AND P0, PT, R7, 0x2, PT ;  /* 0x000000020700780c */ /* 0x000fda0003f05270 */
[----:B0-----:R-:W-:Y:S05]  /*8370*/  @P0 BRA `(.L_x_169) ;  /* 0x0000000000040947 */ /* 0x001fea0003800000 */
[----:B------:R-:W-:Y:S01]  /*8380*/  BPT.TRAP 0x1 ;  /* 0x000000040000795c */ /* 0x000fe20000300000 */
.L_x_169:
[----:B------:R-:W-:Y:S01]  /*8390*/  IMAD R7, R14, 0x10, R11 ;  /* 0x000000100e077824 */ /* 0x000fe200078e020b */
[----:B------:R-:W-:Y:S01]  /*83a0*/  R2UR UR34, R22 ;  /* 0x00000000162272ca */ /* 0x000fe200000e0000 */
[----:B------:R-:W-:Y:S01]  /*83b0*/  VIADD R4, R4, 0xffffffff ;  /* 0xffffffff04047836 */ /* 0x000fe20000000000 */
[----:B------:R-:W-:Y:S01]  /*83c0*/  R2UR UR33, R20 ;  /* 0x00000000142172ca */ /* 0x000fe200000e0000 */
[----:B------:R-:W-:Y:S01]  /*83d0*/  IMAD.SHL.U32 R7, R7, 0x800, RZ ;  /* 0x0000080007077824 */ /* 0x000fe200078e00ff */
[----:B------:R-:W-:Y:S01]  /*83e0*/  R2UR UR36, R6 ;  /* 0x00000000062472ca */ /* 0x000fe200000e0000 */
[----:B------:R-:W-:Y:S01]  /*83f0*/  UIADD3 UR14, UP0, UR30, 0xf0, URZ ;  /* 0x000000f01e0e7890 */ /* 0x000fe2000ff1e03f */
[----:B------:R-:W-:Y:S01]  /*8400*/  R2UR UR35, R19 ;  /* 0x00000000132372ca */ /* 0x000fe200000e0000 */
[--C-:B------:R-:W-:Y:S01]  /*8410*/  IMAD R7, R7, 0x2, R23.reuse ;  /* 0x0000000207077824 */ /* 0x100fe200078e0217 */
[----:B------:R-:W-:Y:S01]  /*8420*/  R2UR UR19, R21 ;  /* 0x00000000151372ca */ /* 0x000fe200000e0000 */
[----:B------:R-:W-:Y:S01]  /*8430*/  IMAD R23, R14, 0x4000, R23 ;  /* 0x000040000e177824 */ /* 0x000fe200078e0217 */
[----:B------:R-:W-:Y:S01]  /*8440*/  UIADD3 UR42, UP1, UR30, 0x1f0, URZ ;  /* 0x000001f01e2a7890 */ /* 0x000fe2000ff3e03f */
[----:B------:R-:W-:Y:S01]  /*8450*/  ISETP.GT.AND P1, PT, R4, 0x1, PT ;  /* 0x000000010400780c */ /* 0x000fe20003f24270 */
[----:B------:R-:W-:Y:S01]  /*8460*/  UIADD3.X UR15, URZ, UR31, URZ, UP0, !UPT ;  /* 0x0000001f3f0f7290 */ /* 0x000fe200087fe43f */
[----:B------:R-:W-:Y:S01]  /*8470*/  R2UR UR24, R7 ;  /* 0x00000000071872ca */ /* 0x000fe200000e0000 */
[----:B------:R-:W-:Y:S01]  /*8480*/  UIADD3 UR26, UR34, 0x40, URZ ;  /* 0x00000040221a7890 */ /* 0x000fe2000fffe03f */
[----:B------:R-:W-:Y:S01]  /*8490*/  R2UR UR8, R23 ;  /* 0x00000000170872ca */ /* 0x000fe200000e0000 */
[----:B------:R-:W-:Y:S01]  /*84a0*/  UIADD3.X UR43, URZ, UR31, URZ, UP1, !UPT ;  /* 0x0000001f3f2b7290 */ /* 0x000fe20008ffe43f */
[----:B------:R-:W-:Y:S01]  /*84b0*/  VIADD R14, R14, 0x1 ;  /* 0x000000010e0e7836 */ /* 0x000fe20000000000 */
[----:B------:R-:W-:Y:S01]  /*84c0*/  UMOV UR7, 0xff0000 ;  /* 0x00ff000000077882 */ /* 0x000fe20000000000 */
[----:B------:R-:W-:Y:S01]  /*84d0*/  UMOV UR22, 0x0 ;  /* 0x0000000000167882 */ /* 0x000fe20000000000 */
[----:B------:R-:W-:Y:S01]  /*84e0*/  UMOV UR23, 0x10000000 ;  /* 0x1000000000177882 */ /* 0x000fe20000000000 */
[----:B------:R-:W-:Y:S01]  /*84f0*/  UMOV UR25, UR33 ;  /* 0x0000002100197c82 */ /* 0x000fe20008000000 */
[----:B------:R-:W-:Y:S01]  /*8500*/  ISETP.NE.AND P0, PT, R14, 0x2, PT ;  /* 0x000000020e00780c */ /* 0x000fe20003f05270 */
[----:B------:R-:W-:Y:S01]  /*8510*/  UMOV UR28, UR36 ;  /* 0x00000024001c7c82 */ /* 0x000fe20008000000 */
[----:B------:R-:W-:Y:S01]  /*8520*/  UMOV UR27, UR35 ;  /* 0x00000023001b7c82 */ /* 0x000fe20008000000 */
[----:B------:R-:W-:Y:S01]  /*8530*/  UMOV UR17, UR33 ;  /* 0x0000002100117c82 */ /* 0x000fe20008000000 */
[----:B------:R-:W-:Y:S01]  /*8540*/  UIADD3 UR32, UR24, 0x100, URZ ;  /* 0x0000010018207890 */ /* 0x000fe2000fffe03f */
[----:B------:R-:W-:Y:S01]  /*8550*/  SEL R20, RZ, 0x1, P0 ;  /* 0x00000001ff147807 */ /* 0x000fe20000000000 */
[----:B------:R-:W-:Y:S01]  /*8560*/  UIADD3 UR24, UR24, 0x8100, URZ ;  /* 0x0000810018187890 */ /* 0x000fe2000fffe03f */
[----:B------:R-:W-:Y:S01]  /*8570*/  VIADD R22, R22, 0x80 ;  /* 0x0000008016167836 */ /* 0x000fe20000000000 */
[----:B------:R-:W-:Y:S01]  /*8580*/  UIADD3 UR16, UR8, 0x20100, URZ ;  /* 0x0002010008107890 */ /* 0x000fe2000fffe03f */
[----:B------:R-:W-:Y:S01]  /*8590*/  LOP3.LUT R5, R5, R20, RZ, 0x3c, !PT ;  /* 0x0000001405057212 */ /* 0x000fe200078e3cff */
[----:B------:R-:W-:Y:S01]  /*85a0*/  UIADD3 UR8, UR8, 0x22100, URZ ;  /* 0x0002210008087890 */ /* 0x000fe2000fffe03f */
[----:B------:R-:W-:Y:S01]  /*85b0*/  SEL R14, R14, RZ, P0 ;  /* 0x000000ff0e0e7207 */ /* 0x000fe20000000000 */
[----:B------:R-:W-:Y:S01]  /*85c0*/  UMOV UR18, UR34 ;  /* 0x0000002200127c82 */ /* 0x000fe20008000000 */
[----:B------:R-:W-:Y:S01]  /*85d0*/  UMOV UR20, UR36 ;  /* 0x0000002400147c82 */ /* 0x000fe20008000000 */
[----:B------:R0:W-:Y:S01]  /*85e0*/  UTMALDG.3D.MULTICAST [UR32], [UR14], UR7, desc[UR22] ;  /* 0x000016200e0073b4 */ /* 0x0001e20008011807 */
[----:B------:R-:W-:Y:S01]  /*85f0*/  UMOV UR9, UR33 ;  /* 0x0000002100097c82 */ /* 0x000fe20008000000 */
[----:B------:R-:W-:Y:S01]  /*8600*/  UMOV UR11, UR19 ;  /* 0x00000013000b7c82 */ /* 0x000fe20008000000 */
[----:B------:R-:W-:Y:S01]  /*8610*/  UMOV UR12, UR36 ;  /* 0x00000024000c7c82 */ /* 0x000fe20008000000 */
[----:B------:R-:W-:Y:S01]  /*8620*/  UMOV UR10, UR26 ;  /* 0x0000001a000a7c82 */ /* 0x000fe20008000000 */
[----:B------:R0:W-:Y:S01]  /*8630*/  UTMALDG.3D.MULTICAST [UR24], [UR14], UR7, desc[UR22] ;  /* 0x000016180e0073b4 */ /* 0x0001e20008011807 */
[----:B------:R0:W-:Y:S01]  /*8640*/  UTMALDG.3D [UR16], [UR42], desc[UR22] ;  /* 0x000016102a0075b4 */ /* 0x0001e20008011000 */
[----:B------:R0:W-:Y:S02]  /*8650*/  UTMALDG.3D [UR8], [UR42], desc[UR22] ;  /* 0x000016082a0075b4 */ /* 0x0001e40008011000 */
[----:B0-----:R-:W-:Y:S05]  /*8660*/  @P1 BRA `(.L_x_170) ;  /* 0xfffffffc000c1947 */ /* 0x001fea000383ffff */
.L_x_167:
[----:B------:R-:W-:Y:S05]  /*8670*/  BSYNC B1 ;  /* 0x0000000000017941 */ /* 0x000fea0003800000 */
.L_x_166:
[----:B------:R-:W-:Y:S01]  /*8680*/  LOP3.LUT P1, RZ, R10, 0xff, RZ, 0xc0, !PT ;  /* 0x000000ff0aff7812 */ /* 0x000fe2000782c0ff */
[----:B------:R-:W-:Y:S01]  /*8690*/  IMAD.IADD R8, R9, 0x1, R8 ;  /* 0x0000000109087824 */ /* 0x000fe200078e0208 */
[----:B------:R-:W-:Y:S01]  /*86a0*/  IADD3 R16, P2, R16, UR38, RZ ;  /* 0x0000002610107c10 */ /* 0x000fe2000ff5e0ff */
[----:B------:R-:W-:Y:S01]  /*86b0*/  ULDC.64 UR8, c[0x0][0x650] ;  /* 0x0001940000087ab9 */ /* 0x000fe20000000a00 */
[----:B------:R-:W-:Y:S01]  /*86c0*/  BSSY B1, `(.L_x_171) ;  /* 0x000006c000017945 */ /* 0x000fe20003800000 */
[----:B------:R-:W-:Y:S01]  /*86d0*/  IMAD.MOV.U32 R20, RZ, RZ, -0x1 ;  /* 0xffffffffff147424 */ /* 0x000fe200078e00ff */
[----:B------:R-:W-:Y:S01]  /*86e0*/  SHF.R.U32.HI R4, RZ, 0x1, R8 ;  /* 0x00000001ff047819 */ /* 0x000fe20000011608 */
[----:B------:R-:W-:Y:S01]  /*86f0*/  IMAD.MOV.U32 R19, RZ, RZ, -0x1 ;  /* 0xffffffffff137424 */ /* 0x000fe200078e00ff */
[----:B------:R-:W-:Y:S02]  /*8700*/  ISETP.GT.U32.AND P0, PT, R8, 0x1, PT ;  /* 0x000000010800780c */ /* 0x000fe40003f04070 */
[----:B------:R-:W-:-:S02]  /*8710*/  LOP3.LUT R4, R4, 0x1, RZ, 0xc0, !PT ;  /* 0x0000000104047812 */ /* 0x000fc400078ec0ff */
[----:B------:R-:W-:Y:S01]  /*8720*/  ISETP.LT.U32.AND P0, PT, R9, 0x2, P0 ;  /* 0x000000020900780c */ /* 0x000fe20000701070 */
[----:B------:R-:W0:Y:S01]  /*8730*/  @P1 S2R R11, SR_CgaCtaId ;  /* 0x00000000000b1919 */ /* 0x000e220000008800 */
[----:B------:R-:W-:Y:S02]  /*8740*/  @P1 MOV R6, 0x400 ;  /* 0x0000040000061802 */ /* 0x000fe40000000f00 */
[----:B------:R-:W-:Y:S02]  /*8750*/  IADD3.X R17, R17, UR41, RZ, P2, !PT ;  /* 0x0000002911117c10 */ /* 0x000fe400097fe4ff */
[----:B------:R-:W-:Y:S02]  /*8760*/  ISETP.GE.U32.AND P2, PT, R16, UR8, PT ;  /* 0x0000000810007c0c */ /* 0x000fe4000bf46070 */
[----:B------:R-:W-:Y:S02]  /*8770*/  LOP3.LUT R8, R8, 0x1, RZ, 0xc0, !PT ;  /* 0x0000000108087812 */ /* 0x000fe400078ec0ff */
[----:B------:R-:W-:-:S02]  /*8780*/  PRMT R10, RZ, 0x7610, R10 ;  /* 0x00007610ff0a7816 */ /* 0x000fc4000000000a */
[----:B0-----:R-:W-:-:S04]  /*8790*/  @P1 LEA R6, R11, R6, 0x18 ;  /* 0x000000060b061211 */ /* 0x001fc800078ec0ff */
[----:B------:R0:W-:Y:S01]  /*87a0*/  @P1 SYNCS.ARRIVE.TRANS64.A1T0 RZ, [R6+URZ+0x38], RZ ;  /* 0x000038ff06ff19a7 */ /* 0x0001e2000810003f */
[----:B------:R-:W-:Y:S02]  /*87b0*/  ISETP.NE.U32.AND P1, PT, R4, 0x1, PT ;  /* 0x000000010400780c */ /* 0x000fe40003f25070 */
[----:B------:R-:W-:Y:S02]  /*87c0*/  SEL R4, RZ, 0x1, !P0 ;  /* 0x00000001ff047807 */ /* 0x000fe40004000000 */
[----:B------:R-:W-:Y:S02]  /*87d0*/  ISETP.GE.U32.AND.EX P0, PT, R17, UR9, PT, P2 ;  /* 0x0000000911007c0c */ /* 0x000fe4000bf06120 */
[----:B------:R-:W-:Y:S01]  /*87e0*/  ISETP.GT.U32.AND P1, PT, R9, 0x1, !P1 ;  /* 0x000000010900780c */ /* 0x000fe20004f24070 */
[----:B0-----:R-:W-:-:S03]  /*87f0*/  IMAD.MOV.U32 R6, RZ, RZ, -0x1 ;  /* 0xffffffffff067424 */ /* 0x001fc600078e00ff */
[----:B------:R-:W-:-:S04]  /*8800*/  SEL R5, RZ, 0x1, !P1 ;  /* 0x00000001ff057807 */ /* 0x000fc80004800000 */
[--C-:B------:R-:W-:Y:S02]  /*8810*/  LOP3.LUT R3, R5, R3, R4.reuse, 0x96, !PT ;  /* 0x0000000305037212 */ /* 0x100fe400078e9604 */
[----:B------:R-:W-:Y:S01]  /*8820*/  PRMT R4, RZ, 0x7610, R4 ;  /* 0x00007610ff047816 */ /* 0x000fe20000000004 */
[----:B------:R-:W-:Y:S06]  /*8830*/  @P0 BRA `(.L_x_172) ;  /* 0x0000000400500947 */ /* 0x000fec0003800000 */
[----:B------:R-:W0:Y:S01]  /*8840*/  S2R R19, SR_CTAID.X ;  /* 0x0000000000137919 */ /* 0x000e220000002500 */
[----:B------:R-:W-:Y:S01]  /*8850*/  ULDC.64 UR8, c[0x0][0x628] ;  /* 0x00018a0000087ab9 */ /* 0x000fe20000000a00 */
[----:B------:R-:W1:Y:S01]  /*8860*/  LDC R20, c[0x0][0x144] ;  /* 0x00005100ff147b82 */ /* 0x000e620000000800 */
[----:B------:R-:W-:Y:S01]  /*8870*/  ISETP.NE.U32.AND P0, PT, RZ, UR8, PT ;  /* 0x00000008ff007c0c */ /* 0x000fe2000bf05070 */
[----:B------:R-:W2:Y:S01]  /*8880*/  S2R R14, SR_CTAID.Y ;  /* 0x00000000000e7919 */ /* 0x000ea20000002600 */
[----:B------:R-:W-:Y:S01]  /*8890*/  ULDC UR10, c[0x0][0x630] ;  /* 0x00018c00000a7ab9 */ /* 0x000fe20000000800 */
[----:B------:R-:W-:Y:S01]  /*88a0*/  ULDC UR11, c[0x0][0x150] ;  /* 0x00005400000b7ab9 */ /* 0x000fe20000000800 */
[----:B------:R-:W-:Y:S01]  /*88b0*/  ISETP.NE.AND.EX P0, PT, RZ, UR9, PT, P0 ;  /* 0x00000009ff007c0c */ /* 0x000fe2000bf05300 */
[----:B------:R-:W-:Y:S02]  /*88c0*/  IMAD.MOV.U32 R4, RZ, RZ, R16 ;  /* 0x000000ffff047224 */ /* 0x000fe400078e0010 */
[----:B------:R-:W-:Y:S01]  /*88d0*/  IMAD.MOV.U32 R5, RZ, RZ, R17 ;  /* 0x000000ffff057224 */ /* 0x000fe200078e0011 */
[----:B0-----:R-:W-:-:S09]  /*88e0*/  I2FP.F32.U32 R21, R19 ;  /* 0x0000001300157245 */ /* 0x001fd20000201000 */
[----:B------:R-:W-:Y:S05]  /*88f0*/  @!P0 BRA `(.L_x_173) ;  /* 0x0000000000288947 */ /* 0x000fea0003800000 */
[----:B------:R-:W-:Y:S02]  /*8900*/  ULDC UR7, c[0x0][0x634] ;  /* 0x00018d0000077ab9 */ /* 0x000fe40000000800 */
[----:B------:R-:W-:-:S05]  /*8910*/  IADD3 R5, P0, R16, UR7, RZ ;  /* 0x0000000710057c10 */ /* 0x000fca000ff1e0ff */
[----:B------:R-:W-:-:S04]  /*8920*/  IMAD.X R15, RZ, RZ, R17, P0 ;  /* 0x000000ffff0f7224 */ /* 0x000fc800000e0611 */
[----:B------:R-:W-:-:S04]  /*8930*/  IMAD.WIDE.U32 R6, R15, UR8, RZ ;  /* 0x000000080f067c25 */ /* 0x000fc8000f8e00ff */
[----:B------:R-:W-:-:S04]  /*8940*/  IMAD.WIDE.U32 R6, P0, R5, UR9, R6 ;  /* 0x0000000905067c25 */ /* 0x000fc8000f800006 */
[----:B------:R-:W-:-:S04]  /*8950*/  IMAD.WIDE.U32 R4, R5, UR8, RZ ;  /* 0x0000000805047c25 */ /* 0x000fc8000f8e00ff */
[----:B------:R-:W-:Y:S01]  /*8960*/  IMAD.MOV.U32 R4, RZ, RZ, R7 ;  /* 0x000000ffff047224 */ /* 0x000fe200078e0007 */
[----:B------:R-:W-:Y:S01]  /*8970*/  IADD3 RZ, P1, R5, R6, RZ ;  /* 0x0000000605ff7210 */ /* 0x000fe20007f3e0ff */
[----:B------:R-:W-:-:S04]  /*8980*/  IMAD.X R5, RZ, RZ, RZ, P0 ;  /* 0x000000ffff057224 */ /* 0x000fc800000e06ff */
[----:B------:R-:W-:-:S08]  /*8990*/  IMAD.WIDE.U32.X R4, R15, UR9, R4, P1 ;  /* 0x000000090f047c25 */ /* 0x000fd000088e0404 */
.L_x_173:
[----:B------:R-:W-:Y:S01]  /*89a0*/  FMUL R21, R21, UR11 ;  /* 0x0000000b15157c20 */ /* 0x000fe20008400000 */
[--C-:B------:R-:W-:Y:S01]  /*89b0*/  SHF.R.U64 R15, R4, UR10, R5.reuse ;  /* 0x0000000a040f7c19 */ /* 0x100fe20008001205 */
[----:B------:R-:W-:Y:S01]  /*89c0*/  ULDC.64 UR8, c[0x0][0x620] ;  /* 0x0001880000087ab9 */ /* 0x000fe20000000a00 */
[----:B------:R-:W-:Y:S01]  /*89d0*/  SHF.R.U32.HI R4, RZ, UR10, R5 ;  /* 0x0000000aff047c19 */ /* 0x000fe20008011605 */
[----:B------:R-:W-:Y:S01]  /*89e0*/  ULDC.64 UR10, c[0x0][0x640] ;  /* 0x00019000000a7ab9 */ /* 0x000fe20000000a00 */
[----:B------:R-:W-:Y:S01]  /*89f0*/  IADD3 R5, P0, RZ, -R15, RZ ;  /* 0x8000000fff057210 */ /* 0x000fe20007f1e0ff */
[----:B------:R-:W0:Y:S01]  /*8a00*/  F2I.U32.TRUNC.NTZ R21, R21 ;  /* 0x0000001500157305 */ /* 0x000e22000020f000 */
[----:B------:R-:W-:-:S03]  /*8a10*/  ULDC UR7, c[0x0][0x618] ;  /* 0x0001860000077ab9 */ /* 0x000fc60000000800 */
[----:B------:R-:W-:Y:S01]  /*8a20*/  IMAD.X R4, RZ, RZ, ~R4, P0 ;  /* 0x000000ffff047224 */ /* 0x000fe200000e0e04 */
[----:B------:R-:W-:-:S03]  /*8a30*/  ISETP.NE.U32.AND P0, PT, RZ, UR10, PT ;  /* 0x0000000aff007c0c */ /* 0x000fc6000bf05070 */
[----:B------:R-:W-:Y:S01]  /*8a40*/  IMAD R4, R4, UR8, RZ ;  /* 0x0000000804047c24 */ /* 0x000fe2000f8e02ff */
[----:B------:R-:W-:-:S03]  /*8a50*/  ISETP.NE.AND.EX P0, PT, RZ, UR11, PT, P0 ;  /* 0x0000000bff007c0c */ /* 0x000fc6000bf05300 */
[C---:B------:R-:W-:Y:S02]  /*8a60*/  IMAD R7, R5.reuse, UR9, R4 ;  /* 0x0000000905077c24 */ /* 0x040fe4000f8e0204 */
[----:B------:R-:W-:Y:S01]  /*8a70*/  IMAD.WIDE.U32 R4, R5, UR8, R16 ;  /* 0x0000000805047c25 */ /* 0x000fe2000f8e0010 */
[----:B------:R-:W-:-:S03]  /*8a80*/  ULDC UR8, c[0x0][0x154] ;  /* 0x0000550000087ab9 */ /* 0x000fc60000000800 */
[----:B0-----:R-:W-:Y:S02]  /*8a90*/  IMAD.MOV R6, RZ, RZ, -R21 ;  /* 0x000000ffff067224 */ /* 0x001fe400078e0a15 */
[----:B------:R-:W0:Y:S01]  /*8aa0*/  LDC R21, c[0x0][0x148] ;  /* 0x00005200ff157b82 */ /* 0x000e220000000800 */
[----:B------:R-:W-:Y:S02]  /*8ab0*/  IMAD.IADD R5, R5, 0x1, R7 ;  /* 0x0000000105057824 */ /* 0x000fe400078e0207 */
[----:B-1----:R-:W-:Y:S01]  /*8ac0*/  IMAD R19, R20, R6, R19 ;  /* 0x0000000614137224 */ /* 0x002fe200078e0213 */
[----:B--2---:R-:W-:Y:S02]  /*8ad0*/  I2FP.F32.U32 R6, R14 ;  /* 0x0000000e00067245 */ /* 0x004fe40000201000 */
[--C-:B------:R-:W-:Y:S02]  /*8ae0*/  SHF.R.U64 R20, R4, UR7, R5.reuse ;  /* 0x0000000704147c19 */ /* 0x100fe40008001205 */
[----:B------:R-:W-:Y:S01]  /*8af0*/  SHF.R.U32.HI R5, RZ, UR7, R5 ;  /* 0x00000007ff057c19 */ /* 0x000fe20008011605 */
[----:B------:R-:W-:Y:S01]  /*8b00*/  FMUL R6, R6, UR8 ;  /* 0x0000000806067c20 */ /* 0x000fe20008400000 */
[----:B------:R-:W-:-:S02]  /*8b10*/  ULDC UR7, c[0x0][0x608] ;  /* 0x0001820000077ab9 */ /* 0x000fc40000000800 */
[--C-:B------:R-:W-:Y:S01]  /*8b20*/  SHF.R.U64 R23, R20, UR7, R5.reuse ;  /* 0x0000000714177c19 */ /* 0x100fe20008001205 */
[----:B------:R1:W2:Y:S01]  /*8b30*/  F2I.U32.TRUNC.NTZ R24, R6 ;  /* 0x0000000600187305 */ /* 0x0002a2000020f000 */
[----:B------:R-:W-:Y:S01]  /*8b40*/  SHF.R.U32.HI R4, RZ, UR7, R5 ;  /* 0x00000007ff047c19 */ /* 0x000fe20008011605 */
[----:B------:R-:W-:-:S03]  /*8b50*/  ULDC UR7, c[0x0][0x658] ;  /* 0x0001960000077ab9 */ /* 0x000fc60000000800 */
[--C-:B------:R-:W-:Y:S02]  /*8b60*/  SHF.R.U64 R22, R23, UR7, R4.reuse ;  /* 0x0000000717167c19 */ /* 0x100fe40008001204 */
[----:B------:R-:W-:-:S03]  /*8b70*/  SHF.R.U32.HI R25, RZ, UR7, R4 ;  /* 0x00000007ff197c19 */ /* 0x000fc60008011604 */
[----:B------:R-:W-:Y:S02]  /*8b80*/  IMAD.MOV.U32 R4, RZ, RZ, R22 ;  /* 0x000000ffff047224 */ /* 0x000fe400078e0016 */
[----:B------:R-:W-:Y:S01]  /*8b90*/  IMAD.MOV.U32 R5, RZ, RZ, R25 ;  /* 0x000000ffff057224 */ /* 0x000fe200078e0019 */
[----:B-1----:R-:W-:Y:S06]  /*8ba0*/  @!P0 BRA `(.L_x_174) ;  /* 0x0000000000288947 */ /* 0x002fec0003800000 */
        /* <DEDUP_REMOVED lines=10> */
.L_x_174:
[----:B------:R-:W-:Y:S01]  /*8c50*/  ISETP.NE.AND P0, PT, R2, 0x1, PT ;  /* 0x000000010200780c */ /* 0x000fe20003f05270 */
[----:B------:R-:W-:Y:S01]  /*8c60*/  ULDC UR7, c[0x0][0x648] ;  /* 0x0001920000077ab9 */ /* 0x000fe20000000800 */
[----:B------:R-:W-:Y:S01]  /*8c70*/  LOP3.LUT R23, R23, UR6, RZ, 0xc0, !PT ;  /* 0x0000000617177c12 */ /* 0x000fe2000f8ec0ff */
[----:B--2---:R-:W-:Y:S01]  /*8c80*/  IMAD.MOV R24, RZ, RZ, -R24 ;  /* 0x000000ffff187224 */ /* 0x004fe200078e0a18 */
[----:B------:R-:W-:Y:S01]  /*8c90*/  SHF.R.U64 R4, R4, UR7, R5 ;  /* 0x0000000704047c19 */ /* 0x000fe20008001205 */
[----:B------:R-:W-:Y:S01]  /*8ca0*/  ULDC UR7, c[0x0][0x638] ;  /* 0x00018e0000077ab9 */ /* 0x000fe20000000800 */
[----:B------:R-:W-:Y:S01]  /*8cb0*/  LOP3.LUT R7, R20, UR4, RZ, 0xc0, !PT ;  /* 0x0000000414077c12 */ /* 0x000fe2000f8ec0ff */
[----:B------:R-:W-:Y:S01]  /*8cc0*/  ULDC UR8, c[0x0][0x610] ;  /* 0x0001840000087ab9 */ /* 0x000fe20000000800 */
[----:B------:R-:W-:Y:S02]  /*8cd0*/  IMAD.MOV.U32 R6, RZ, RZ, R15 ;  /* 0x000000ffff067224 */ /* 0x000fe400078e000f */
[----:B------:R-:W-:-:S02]  /*8ce0*/  IMAD.MOV R5, RZ, RZ, -R4 ;  /* 0x000000ffff057224 */ /* 0x000fc400078e0a04 */
[----:B------:R-:W-:Y:S02]  /*8cf0*/  IMAD R4, R4, UR5, R23 ;  /* 0x0000000504047c24 */ /* 0x000fe4000f8e0217 */
[----:B0-----:R-:W-:Y:S02]  /*8d00*/  @P0 IMAD R19, R21, R24, R14 ;  /* 0x0000001815130224 */ /* 0x001fe400078e020e */
[----:B------:R-:W-:Y:S01]  /*8d10*/  IMAD R22, R5, UR7, R22 ;  /* 0x0000000705167c24 */ /* 0x000fe2000f8e0216 */
[----:B------:R-:W-:Y:S01]  /*8d20*/  ULDC UR7, c[0x0][0x600] ;  /* 0x0001800000077ab9 */ /* 0x000fe20000000800 */
[----:B------:R-:W-:Y:S02]  /*8d30*/  IMAD R20, R4, UR8, R19 ;  /* 0x0000000804147c24 */ /* 0x000fe4000f8e0213 */
[----:B------:R-:W-:Y:S02]  /*8d40*/  IMAD R5, R22, UR7, R7 ;  /* 0x0000000716057c24 */ /* 0x000fe4000f8e0207 */
[----:B------:R-:W-:-:S03]  /*8d50*/  IMAD.MOV.U32 R4, RZ, RZ, 0x1 ;  /* 0x00000001ff047424 */ /* 0x000fc600078e00ff */
[----:B------:R-:W-:Y:S02]  /*8d60*/  SEL R19, R5, R20, !P0 ;  /* 0x0000001405137207 */ /* 0x000fe40004000000 */
[----:B------:R-:W-:-:S07]  /*8d70*/  SEL R20, R20, R5, !P0 ;  /* 0x0000000514147207 */ /* 0x000fce0004000000 */
.L_x_172:
[----:B------:R-:W-:Y:S05]  /*8d80*/  BSYNC B1 ;  /* 0x0000000000017941 */ /* 0x000fea0003800000 */
.L_x_171:
[----:B------:R-:W-:-:S13]  /*8d90*/  LOP3.LUT P0, RZ, R4, 0xff, RZ, 0xc0, !PT ;  /* 0x000000ff04ff7812 */ /* 0x000fda000780c0ff */
[----:B------:R-:W-:Y:S05]  /*8da0*/  @P0 BRA `(.L_x_175) ;  /* 0xfffffff400040947 */ /* 0x000fea000383ffff */
[----:B------:R-:W-:Y:S05]  /*8db0*/  BSYNC B0 ;  /* 0x0000000000007941 */ /* 0x000fea0003800000 */
.L_x_164:
[----:B------:R-:W-:-:S03]  /*8dc0*/  UMOV UR7, 0xffffffff ;  /* 0xffffffff00077882 */ /* 0x000fc60000000000 */
[----:B------:R-:W-:Y:S05]  /*8dd0*/  BRA.DIV UR7, `(.L_x_176) ;  /* 0x0000000207cc7947 */ /* 0x000fea000b800000 */
[----:B------:R-:W-:-:S13]  /*8de0*/  ELECT P6, URZ, PT ;  /* 0x00000000003f782f */ /* 0x000fda00038c0000 */
.L_x_188:
[----:B------:R-:W-:Y:S04]  /*8df0*/  BSSY B0, `(.L_x_177) ;  /* 0x0000019000007945 */ /* 0x000fe80003800000 */
[----:B------:R-:W-:Y:S05]  /*8e00*/  @!P6 BRA `(.L_x_178) ;  /* 0x00000000005ce947 */ /* 0x000fea0003800000 */
[----:B------:R-:W-:-:S04]  /*8e10*/  LOP3.LUT R18, R18, 0x2, RZ, 0xfc, !PT ;  /* 0x0000000212127812 */ /* 0x000fc800078efcff */
[----:B------:R-:W-:-:S13]  /*8e20*/  ISETP.NE.AND P0, PT, R18, 0x3, PT ;  /* 0x000000031200780c */ /* 0x000fda0003f05270 */
[----:B------:R-:W-:Y:S05]  /*8e30*/  @!P0 BRA `(.L_x_179) ;  /* 0x0000000000048947 */ /* 0x000fea0003800000 */
[----:B------:R-:W-:Y:S01]  /*8e40*/  BPT.TRAP 0x1 ;  /* 0x000000040000795c */ /* 0x000fe20000300000 */
.L_x_179:
[----:B------:R-:W0:Y:S01]  /*8e50*/  S2R R5, SR_CgaCtaId ;  /* 0x0000000000057919 */ /* 0x000e220000008800 */
[----:B------:R-:W-:Y:S02]  /*8e60*/  MOV R0, 0x400 ;  /* 0x0000040000007802 */ /* 0x000fe40000000f00 */
[----:B------:R-:W-:Y:S02]  /*8e70*/  SHF.L.U32 R2, R3, 0x1f, RZ ;  /* 0x0000001f03027819 */ /* 0x000fe400000006ff */
[----:B0-----:R-:W-:-:S05]  /*8e80*/  LEA R5, R5, R0, 0x18 ;  /* 0x0000000005057211 */ /* 0x001fca00078ec0ff */
[----:B------:R-:W-:-:S04]  /*8e90*/  VIADD R5, R5, 0x10 ;  /* 0x0000001005057836 */ /* 0x000fc80000000000 */
[C---:B------:R-:W-:Y:S02]  /*8ea0*/  IMAD R7, R8.reuse, 0x8, R5 ;  /* 0x0000000808077824 */ /* 0x040fe400078e0205 */
[----:B------:R-:W-:Y:S02]  /*8eb0*/  VIADD R8, R8, 0x1 ;  /* 0x0000000108087836 */ /* 0x000fe40000000000 */
[----:B------:R-:W0:Y:S03]  /*8ec0*/  SYNCS.PHASECHK.TRANS64.TRYWAIT P0, [R7+URZ], R2 ;  /* 0x00000002070075a7 */ /* 0x000e26000800017f */
[----:B------:R-:W-:-:S04]  /*8ed0*/  ISETP.NE.AND P1, PT, R8, 0x2, PT ;  /* 0x000000020800780c */ /* 0x000fc80003f25270 */
[----:B------:R-:W-:Y:S02]  /*8ee0*/  SEL R0, RZ, 0x1, P1 ;  /* 0x00000001ff007807 */ /* 0x000fe40000800000 */
[----:B------:R-:W-:Y:S02]  /*8ef0*/  SEL R8, R8, RZ, P1 ;  /* 0x000000ff08087207 */ /* 0x000fe40000800000 */
[----:B------:R-:W-:Y:S01]  /*8f00*/  LOP3.LUT R0, R3, R0, RZ, 0x3c, !PT ;  /* 0x0000000003007212 */ /* 0x000fe200078e3cff */
[----:B0-----:R-:W-:Y:S06]  /*8f10*/  @!P0 BRA `(.L_x_180) ;  /* 0x00000000009c8947 */ /* 0x001fec0003800000 */
.L_x_189:
[----:B------:R-:W-:Y:S01]  /*8f20*/  IMAD R5, R8, 0x8, R5 ;  /* 0x0000000808057824 */ /* 0x000fe200078e0205 */
[----:B------:R-:W-:-:S07]  /*8f30*/  SHF.L.U32 R0, R0, 0x1f, RZ ;  /* 0x0000001f00007819 */ /* 0x000fce00000006ff */
.L_x_181:
[----:B-1----:R1:W2:Y:S02]  /*8f40*/  SYNCS.PHASECHK.TRANS64.TRYWAIT P0, [R5+URZ], R0 ;  /* 0x00000000050075a7 */ /* 0x0022a4000800017f */
[----:B--2---:R-:W-:Y:S05]  /*8f50*/  @!P0 NANOSLEEP.SYNCS 0x989680 ;  /* 0x009896800000895d */ /* 0x004fea0003900000 */
[----:B------:R-:W2:Y:S02]  /*8f60*/  @!P0 SYNCS.PHASECHK.TRANS64 P0, [R5+URZ], R0 ;  /* 0x00000000050085a7 */ /* 0x000ea4000800007f */
[----:B--2---:R-:W-:Y:S05]  /*8f70*/  @!P0 BRA `(.L_x_181) ;  /* 0xfffffffc00f08947 */ /* 0x004fea000383ffff */
.L_x_178:
[----:B------:R-:W-:Y:S05]  /*8f80*/  BSYNC B0 ;  /* 0x0000000000007941 */ /* 0x000fea0003800000 */
.L_x_177:
[----:B------:R-:W-:Y:S05]  /*8f90*/  EXIT ;  /* 0x000000000000794d */ /* 0x000fea0003800000 */
.L_x_21:
[----:B-1----:R1:W2:Y:S02]  /*8fa0*/  SYNCS.PHASECHK.TRANS64.TRYWAIT P1, [R3+URZ], R0 ;  /* 0x00000000030075a7 */ /* 0x0022a4000802017f */
[----:B--2---:R-:W-:Y:S05]  /*8fb0*/  @!P1 NANOSLEEP.SYNCS 0x989680 ;  /* 0x009896800000995d */ /* 0x004fea0003900000 */
[----:B------:R-:W2:Y:S02]  /*8fc0*/  @!P1 SYNCS.PHASECHK.TRANS64 P1, [R3+URZ], R0 ;  /* 0x00000000030095a7 */ /* 0x000ea4000802007f */
[----:B--2---:R-:W-:Y:S05]  /*8fd0*/  @!P1 BRA `(.L_x_21) ;  /* 0xfffffffc00f09947 */ /* 0x004fea000383ffff */
[----:B------:R-:W-:Y:S05]  /*8fe0*/  BRA `(.L_x_20) ;  /* 0xffffff8400d47947 */ /* 0x000fea000383ffff */
.L_x_26:
[----:B-1----:R1:W2:Y:S02]  /*8ff0*/  SYNCS.PHASECHK.TRANS64.TRYWAIT P1, [R5+URZ], R4 ;  /* 0x00000004050075a7 */ /* 0x0022a4000802017f */
[----:B--2---:R-:W-:Y:S05]  /*9000*/  @!P1 NANOSLEEP.SYNCS 0x989680 ;  /* 0x009896800000995d */ /* 0x004fea0003900000 */
[----:B------:R-:W2:Y:S02]  /*9010*/  @!P1 SYNCS.PHASECHK.TRANS64 P1, [R5+URZ], R4 ;  /* 0x00000004050095a7 */ /* 0x000ea4000802007f */
[----:B--2---:R-:W-:Y:S05]  /*9020*/  @!P1 BRA `(.L_x_26) ;  /* 0xfffffffc00f09947 */ /* 0x004fea000383ffff */
[----:B------:R-:W-:Y:S05]  /*9030*/  BRA `(.L_x_25) ;  /* 0xffffff8c00e47947 */ /* 0x000fea000383ffff */
.L_x_165:
[----:B------:R-:W-:Y:S01]  /*9040*/  BSSY B1, `(.L_x_182) ;  /* 0x0000006000017945 */ /* 0x000fe20003800000 */
[----:B------:R-:W-:-:S07]  /*9050*/  IMAD.MOV.U32 R15, RZ, RZ, -0x1 ;  /* 0xffffffffff0f7424 */ /* 0x000fce00078e00ff */
[----:B------:R-:W-:Y:S05]  /*9060*/  WARPSYNC.COLLECTIVE R15, `(.L_x_183) ;  /* 0x000000000f0c7348 */ /* 0x000fea0003c00000 */
[----:B------:R-:W-:Y:S02]  /*9070*/  ELECT P6, UR62, PT ;  /* 0x00000000003e782f */ /* 0x000fe400038c0000 */
[----:B------:R-:W-:Y:S01]  /*9080*/  MOV R14, UR62 ;  /* 0x0000003e000e7c02 */ /* 0x000fe20008000f00 */
[----:B------:R-:W-:Y:S10]  /*9090*/  ENDCOLLECTIVE ;  /* 0x000000000000791b */ /* 0x000ff40003800000 */
.L_x_183:
[----:B------:R-:W-:Y:S05]  /*90a0*/  BSYNC B1 ;  /* 0x0000000000017941 */ /* 0x000fea0003800000 */
.L_x_182:
[----:B------:R-:W-:Y:S05]  /*90b0*/  BRA `(.L_x_184) ;  /* 0xfffffff0004c7947 */ /* 0x000fea000383ffff */
.L_x_168:
[----:B0-----:R0:W1:Y:S02]  /*90c0*/  SYNCS.PHASECHK.TRANS64.TRYWAIT P0, [R20+URZ+0x10], R7 ;  /* 0x00001007140075a7 */ /* 0x001064000800017f */
[----:B-1----:R-:W-:Y:S05]  /*90d0*/  @!P0 NANOSLEEP.SYNCS 0x989680 ;  /* 0x009896800000895d */ /* 0x002fea0003900000 */
[----:B------:R-:W1:Y:S02]  /*90e0*/  @!P0 SYNCS.PHASECHK.TRANS64 P0, [R20+URZ+0x10], R7 ;  /* 0x00001007140085a7 */ /* 0x000e64000800007f */
[----:B-1----:R-:W-:Y:S05]  /*90f0*/  @!P0 BRA `(.L_x_168) ;  /* 0xfffffffc00f08947 */ /* 0x002fea000383ffff */
[----:B------:R-:W-:Y:S05]  /*9100*/  BRA `(.L_x_185) ;  /* 0xfffffff0008c7947 */ /* 0x000fea000383ffff */
.L_x_176:
[----:B------:R-:W-:Y:S01]  /*9110*/  BSSY B0, `(.L_x_186) ;  /* 0x0000006000007945 */ /* 0x000fe20003800000 */
[----:B------:R-:W-:-:S07]  /*9120*/  IMAD.MOV.U32 R15, RZ, RZ, -0x1 ;  /* 0xffffffffff0f7424 */ /* 0x000fce00078e00ff */
[----:B------:R-:W-:Y:S05]  /*9130*/  WARPSYNC.COLLECTIVE R15, `(.L_x_187) ;  /* 0x000000000f0c7348 */ /* 0x000fea0003c00000 */
[----:B------:R-:W-:Y:S02]  /*9140*/  ELECT P6, UR62, PT ;  /* 0x00000000003e782f */ /* 0x000fe400038c0000 */
[----:B------:R-:W-:Y:S01]  /*9150*/  MOV R14, UR62 ;  /* 0x0000003e000e7c02 */ /* 0x000fe20008000f00 */
[----:B------:R-:W-:Y:S10]  /*9160*/  ENDCOLLECTIVE ;  /* 0x000000000000791b */ /* 0x000ff40003800000 */
.L_x_187:
[----:B------:R-:W-:Y:S05]  /*9170*/  BSYNC B0 ;  /* 0x0000000000007941 */ /* 0x000fea0003800000 */
.L_x_186:
[----:B------:R-:W-:Y:S05]  /*9180*/  BRA `(.L_x_188) ;  /* 0xfffffffc00187947 */ /* 0x000fea000383ffff */
.L_x_180:
[----:B0-----:R0:W1:Y:S02]  /*9190*/  SYNCS.PHASECHK.TRANS64.TRYWAIT P0, [R7+URZ], R2 ;  /* 0x00000002070075a7 */ /* 0x001064000800017f */
[----:B-1----:R-:W-:Y:S05]  /*91a0*/  @!P0 NANOSLEEP.SYNCS 0x989680 ;  /* 0x009896800000895d */ /* 0x002fea0003900000 */
[----:B------:R-:W1:Y:S02]  /*91b0*/  @!P0 SYNCS.PHASECHK.TRANS64 P0, [R7+URZ], R2 ;  /* 0x00000002070085a7 */ /* 0x000e64000800007f */
[----:B-1----:R-:W-:Y:S05]  /*91c0*/  @!P0 BRA `(.L_x_180) ;  /* 0xfffffffc00f08947 */ /* 0x002fea000383ffff */
[----:B------:R-:W-:Y:S05]  /*91d0*/  BRA `(.L_x_189) ;  /* 0xfffffffc00507947 */ /* 0x000fea000383ffff */
.L_x_190:
[----:B------:R-:W-:-:S00]  /*91e0*/  BRA `(.L_x_190) ;  /* 0xfffffffc00fc7947 */ /* 0x000fc0000383ffff */
[----:B------:R-:W-:-:S00]  /*91f0*/  NOP ;  /* 0x0000000000007918 */ /* 0x000fc00000000000 */
        /* <DEDUP_REMOVED lines=8> */
.L_x_191:


//--------------------- .nv.global.init           --------------------------
	.section	.nv.global.init,"aw",@progbits
.nv.global.init:
	.type		$str$22,@object
	.size		$str$22,($str$23 - $str$22)
$str$22:
        /*0000*/ 	.byte	0x6b, 0x5f, 0x74, 0x69, 0x6c, 0x65, 0x5f, 0x63, 0x6f, 0x75, 0x6e, 0x74, 0x20, 0x3e, 0x3d, 0x20
        /*0010*/ 	.byte	0x31, 0x00
	.type		$str$23,@object
	.size		$str$23,(__unnamed_1 - $str$23)
$str$23:
        /*0012*/ 	.byte	0x2f, 0x74, 0x6d, 0x70, 0x2f, 0x63, 0x75, 0x74, 0x6c, 0x61, 0x73, 0x73, 0x5f, 0x73, 0x77, 0x65
        /*0022*/ 	.byte	0x65, 0x70, 0x5f, 0x73, 0x72, 0x63, 0x2f, 0x69, 0x6e, 0x63, 0x6c, 0x75, 0x64, 0x65, 0x2f, 0x63
        /*0032*/ 	.byte	0x75, 0x74, 0x6c, 0x61, 0x73, 0x73, 0x2f, 0x67, 0x65, 0x6d, 0x6d, 0x2f, 0x63, 0x6f, 0x6c, 0x6c
        /*0042*/ 	.byte	0x65, 0x63, 0x74, 0x69, 0x76, 0x65, 0x2f, 0x73, 0x6d, 0x39, 0x30, 0x5f, 0x6d, 0x6d, 0x61, 0x5f
        /*0052*/ 	.byte	0x74, 0x6d, 0x61, 0x5f, 0x67, 0x6d, 0x6d, 0x61, 0x5f, 0x73, 0x73, 0x5f, 0x77, 0x61, 0x72, 0x70
        /*0062*/ 	.byte	0x73, 0x70, 0x65, 0x63, 0x69, 0x61, 0x6c, 0x69, 0x7a, 0x65, 0x64, 0x2e, 0x68, 0x70, 0x70, 0x00
	.type		__unnamed_1,@object
	.size		__unnamed_1,(.L_0 - __unnamed_1)
__unnamed_1:
        /*0072*/ 	.byte	0x76, 0x6f, 0x69, 0x64, 0x20, 0x63, 0x75, 0x74, 0x6c, 0x61, 0x73, 0x73, 0x3a, 0x3a, 0x67, 0x65
        /* <DEDUP_REMOVED lines=180> */
        /*0bc2*/ 	.byte	0x74, 0x79, 0x5d, 0x00
.L_0:


//--------------------- .nv.shared._ZN7cutlass13device_kernelINS_4gemm6kernel13GemmUniversalIN4cute5tupleIJiiiiEEENS1_10collective13CollectiveMmaINS1_34MainloopSm90TmaGmmaWarpSpecializedILi2ENS5_IJNS4_1CILi1EEENSA_ILi8EEESB_EEENS1_35KernelTmaWarpSpecializedCooperativeEEENS5_IJNSA_ILi256EEENSA_ILi64EEENSA_ILi128EEEEEENS_6half_tENS5_IJlSB_lEEESK_SL_NS4_8TiledMMAINS4_8MMA_AtomIJNS4_4SM904GMMA25MMA_64x64x16_F32F16F16_SSILNSP_5MajorE0ELSR_0ELNSP_7ScaleInE1ELSS_1EEEEEENS4_6LayoutINS5_IJNSA_ILi2EEESB_SB_EEENS5_IJSB_NSA_ILi0EEESY_EEEEENS5_IJNS4_10UnderscoreES11_S11_EEEEENS4_23SM90_TMA_LOAD_MULTICASTENS4_14ComposedLayoutINS4_7SwizzleILi3ELi4ELi3EEENS4_18smem_ptr_flag_bitsILi16EEENSV_INS5_IJSC_SH_EEENS5_IJSH_SB_EEEEEEEvNS4_8identityENS4_13SM90_TMA_LOADES1D_vS1E_EENS_8epilogue10collective6detail29Sm90TmaWarpSpecializedAdapterINS1I_15DefaultEpilogueISK_SL_SL_NS1H_6thread17LinearCombinationISK_Li1EffLNS1M_9ScaleType4KindE0ELNS_15FloatRoundStyleE2ESK_EENS1_15EpilogueDefaultEEEEEvvEEEEvNT_6ParamsE --------------------------
	.section	.nv.shared._ZN7cutlass13device_kernelINS_4gemm6kernel13GemmUniversalIN4cute5tupleIJiiiiEEENS1_10collective13CollectiveMmaINS1_34MainloopSm90TmaGmmaWarpSpecializedILi2ENS5_IJNS4_1CILi1EEENSA_ILi8EEESB_EEENS1_35KernelTmaWarpSpecializedCooperativeEEENS5_IJNSA_ILi256EEENSA_ILi64EEENSA_ILi128EEEEEENS_6half_tENS5_IJlSB_lEEESK_SL_NS4_8TiledMMAINS4_8MMA_AtomIJNS4_4SM904GMMA25MMA_64x64x16_F32F16F16_SSILNSP_5MajorE0ELSR_0ELNSP_7ScaleInE1ELSS_1EEEEEENS4_6LayoutINS5_IJNSA_ILi2EEESB_SB_EEENS5_IJSB_NSA_ILi0EEESY_EEEEENS5_IJNS4_10UnderscoreES11_S11_EEEEENS4_23SM90_TMA_LOAD_MULTICASTENS4_14ComposedLayoutINS4_7SwizzleILi3ELi4ELi3EEENS4_18smem_ptr_flag_bitsILi16EEENSV_INS5_IJSC_SH_EEENS5_IJSH_SB_EEEEEEEvNS4_8identityENS4_13SM90_TMA_LOADES1D_vS1E_EENS_8epilogue10collective6detail29Sm90TmaWarpSpecializedAdapterINS1I_15DefaultEpilogueISK_SL_SL_NS1H_6thread17LinearCombinationISK_Li1EffLNS1M_9ScaleType4KindE0ELNS_15FloatRoundStyleE2ESK_EENS1_15EpilogueDefaultEEEEEvvEEEEvNT_6ParamsE,"aw",@nobits
	.sectionflags	@""
	.align	16
	.zero		1024


//--------------------- .nv.shared.reserved.0     --------------------------
	.section	.nv.shared.reserved.0,"aw",@nobits
	.weak		__nv_reservedSMEM_offset_0_alias
	.size		__nv_reservedSMEM_offset_0_alias, 0, 0
	.other		__nv_reservedSMEM_offset_0_alias,@"STO_CUDA_RESERVED_SHARED STV_DEFAULT"
__nv_reservedSMEM_offset_0_alias:
	.zero		0


//--------------------- .nv.global                --------------------------
	.section	.nv.global,"aw",@nobits
.nv.global:
	.type		_ZN40_INTERNAL_34baff04_4_k_cu_8c6eb863_161634cute1_E,@object
	.size		_ZN40_INTERNAL_34baff04_4_k_cu_8c6eb863_161634cute1_E,(_ZN40_INTERNAL_34baff04_4_k_cu_8c6eb863_161634cuda3std3__45__cpo6cbeginE - _ZN40_INTERNAL_34baff04_4_k_cu_8c6eb863_161634cute1_E)
_ZN40_INTERNAL_34baff04_4_k_cu_8c6eb863_161634cute1_E:
	.zero		1
	.type		_ZN40_INTERNAL_34baff04_4_k_cu_8c6eb863_161634cuda3std3__45__cpo6cbeginE,@object
	.size		_ZN40_INTERNAL_34baff04_4_k_cu_8c6eb863_161634cuda3std3__45__cpo6cbeginE,(_ZN40_INTERNAL_34baff04_4_k_cu_8c6eb863_161634cuda3std3__48in_placeE - _ZN40_INTERNAL_34baff04_4_k_cu_8c6eb863_161634cuda3std3__45__cpo6cbeginE)
_ZN40_INTERNAL_34baff04_4_k_cu_8c6eb863_161634cuda3std3__45__cpo6cbeginE:
	.zero		1
	.type		_ZN40_INTERNAL_34baff04_4_k_cu_8c6eb863_161634cuda3std3__48in_placeE,@object
	.size		_ZN40_INTERNAL_34baff04_4_k_cu_8c6eb863_161634cuda3std3__48in_placeE,(_ZN40_INTERNAL_34baff04_4_k_cu_8c6eb863_161634cuda3std6ranges3__45__cpo9iter_moveE - _ZN40_INTERNAL_34baff04_4_k_cu_8c6eb863_161634cuda3std3__48in_placeE)
_ZN40_INTERNAL_34baff04_4_k_cu_8c6eb863_161634cuda3std3__48in_placeE:
	.zero		1
	.type		_ZN40_INTERNAL_34baff04_4_k_cu_8c6eb863_161634cuda3std6ranges3__45__cpo9iter_moveE,@object
	.size		_ZN40_INTERNAL_34baff04_4_k_cu_8c6eb863_161634cuda3std6ranges3__45__cpo9iter_moveE,(_ZN40_INTERNAL_34baff04_4_k_cu_8c6eb863_161634cuda3std3__45__cpo5beginE - _ZN40_INTERNAL_34baff04_4_k_cu_8c6eb863_161634cuda3std6ranges3__45__cpo9iter_moveE)
_ZN40_INTERNAL_34baff04_4_k_cu_8c6eb863_161634cuda3std6ranges3__45__cpo9iter_moveE:
	.zero		1
	.type		_ZN40_INTERNAL_34baff04_4_k_cu_8c6eb863_161634cuda3std3__45__cpo5beginE,@object
	.size		_ZN40_INTERNAL_34baff04_4_k_cu_8c6eb863_161634cuda3std3__45__cpo5beginE,(_ZN40_INTERNAL_34baff04_4_k_cu_8c6eb863_161634cuda3std3__442_GLOBAL__N__34baff04_4_k_cu_8c6eb863_161636ignoreE - _ZN40_INTERNAL_34baff04_4_k_cu_8c6eb863_161634cuda3std3__45__cpo5beginE)
_ZN40_INTERNAL_34baff04_4_k_cu_8c6eb863_161634cuda3std3__45__cpo5beginE:
	.zero		1
	.type		_ZN40_INTERNAL_34baff04_4_k_cu_8c6eb863_161634cuda3std3__442_GLOBAL__N__34baff04_4_k_cu_8c6eb863_161636ignoreE,@object
	.size		_ZN40_INTERNAL_34baff04_4_k_cu_8c6eb863_161634cuda3std3__442_GLOBAL__N__34baff04_4_k_cu_8c6eb863_161636ignoreE,(_ZN40_INTERNAL_34baff04_4_k_cu_8c6eb863_161634cute7productE - _ZN40_INTERNAL_34baff04_4_k_cu_8c6eb863_161634cuda3std3__442_GLOBAL__N__34baff04_4_k_cu_8c6eb863_161636ignoreE)
_ZN40_INTERNAL_34baff04_4_k_cu_8c6eb863_161634cuda3std3__442_GLOBAL__N__34baff04_4_k_cu_8c6eb863_161636ignoreE:
	.zero		1
	.type		_ZN40_INTERNAL_34baff04_4_k_cu_8c6eb863_161634cute7productE,@object
	.size		_ZN40_INTERNAL_34baff04_4_k_cu_8c6eb863_161634cute7productE,(_ZN40_INTERNAL_34baff04_4_k_cu_8c6eb863_161634cuda3std3__45__cpo3endE - _ZN40_INTERNAL_34baff04_4_k_cu_8c6eb863_161634cute7productE)
_ZN40_INTERNAL_34baff04_4_k_cu_8c6eb863_161634cute7productE:
	.zero		1
	.type		_ZN40_INTERNAL_34baff04_4_k_cu_8c6eb863_161634cuda3std3__45__cpo3endE,@object
	.size		_ZN40_INTERNAL_34baff04_4_k_cu_8c6eb863_161634cuda3std3__45__cpo3endE,(_ZN40_INTERNAL_34baff04_4_k_cu_8c6eb863_161634cuda3std3__419piecewise_constructE - _ZN40_INTERNAL_34baff04_4_k_cu_8c6eb863_161634cuda3std3__45__cpo3endE)
_ZN40_INTERNAL_34baff04_4_k_cu_8c6eb863_161634cuda3std3__45__cpo3endE:
	.zero		1
	.type		_ZN40_INTERNAL_34baff04_4_k_cu_8c6eb863_161634cuda3std3__419piecewise_constructE,@object
	.size		_ZN40_INTERNAL_34baff04_4_k_cu_8c6eb863_161634cuda3std3__419piecewise_constructE,(_ZN40_INTERNAL_34baff04_4_k_cu_8c6eb863_161634cuda3std3__45__cpo4cendE - _ZN40_INTERNAL_34baff04_4_k_cu_8c6eb863_161634cuda3std3__419piecewise_constructE)
_ZN40_INTERNAL_34baff04_4_k_cu_8c6eb863_161634cuda3std3__419piecewise_constructE:
	.zero		1
	.type		_ZN40_INTERNAL_34baff04_4_k_cu_8c6eb863_161634cuda3std3__45__cpo4cendE,@object
	.size		_ZN40_INTERNAL_34baff04_4_k_cu_8c6eb863_161634cuda3std3__45__cpo4cendE,(_ZN40_INTERNAL_34baff04_4_k_cu_8c6eb863_161634cuda3std6ranges3__45__cpo4swapE - _ZN40_INTERNAL_34baff04_4_k_cu_8c6eb863_161634cuda3std3__45__cpo4cendE)
_ZN40_INTERNAL_34baff04_4_k_cu_8c6eb863_161634cuda3std3__45__cpo4cendE:
	.zero		1
	.type		_ZN40_INTERNAL_34baff04_4_k_cu_8c6eb863_161634cuda3std6ranges3__45__cpo4swapE,@object
	.size		_ZN40_INTERNAL_34baff04_4_k_cu_8c6eb863_161634cuda3std6ranges3__45__cpo4swapE,(.L_8 - _ZN40_INTERNAL_34baff04_4_k_cu_8c6eb863_161634cuda3std6ranges3__45__cpo4swapE)
_ZN40_INTERNAL_34baff04_4_k_cu_8c6eb863_161634cuda3std6ranges3__45__cpo4swapE:
	.zero		1
.L_8:


//--------------------- .nv.constant0._ZN7cutlass13device_kernelINS_4gemm6kernel13GemmUniversalIN4cute5tupleIJiiiiEEENS1_10collective13CollectiveMmaINS1_34MainloopSm90TmaGmmaWarpSpecializedILi2ENS5_IJNS4_1CILi1EEENSA_ILi8EEESB_EEENS1_35KernelTmaWarpSpecializedCooperativeEEENS5_IJNSA_ILi256EEENSA_ILi64EEENSA_ILi128EEEEEENS_6half_tENS5_IJlSB_lEEESK_SL_NS4_8TiledMMAINS4_8MMA_AtomIJNS4_4SM904GMMA25MMA_64x64x16_F32F16F16_SSILNSP_5MajorE0ELSR_0ELNSP_7ScaleInE1ELSS_1EEEEEENS4_6LayoutINS5_IJNSA_ILi2EEESB_SB_EEENS5_IJSB_NSA_ILi0EEESY_EEEEENS5_IJNS4_10UnderscoreES11_S11_EEEEENS4_23SM90_TMA_LOAD_MULTICASTENS4_14ComposedLayoutINS4_7SwizzleILi3ELi4ELi3EEENS4_18smem_ptr_flag_bitsILi16EEENSV_INS5_IJSC_SH_EEENS5_IJSH_SB_EEEEEEEvNS4_8identityENS4_13SM90_TMA_LOADES1D_vS1E_EENS_8epilogue10collective6detail29Sm90TmaWarpSpecializedAdapterINS1I_15DefaultEpilogueISK_SL_SL_NS1H_6thread17LinearCombinationISK_Li1EffLNS1M_9ScaleType4KindE0ELNS_15FloatRoundStyleE2ESK_EENS1_15EpilogueDefaultEEEEEvvEEEEvNT_6ParamsE --------------------------
	.section	.nv.constant0._ZN7cutlass13device_kernelINS_4gemm6kernel13GemmUniversalIN4cute5tupleIJiiiiEEENS1_10collective13CollectiveMmaINS1_34MainloopSm90TmaGmmaWarpSpecializedILi2ENS5_IJNS4_1CILi1EEENSA_ILi8EEESB_EEENS1_35KernelTmaWarpSpecializedCooperativeEEENS5_IJNSA_ILi256EEENSA_ILi64EEENSA_ILi128EEEEEENS_6half_tENS5_IJlSB_lEEESK_SL_NS4_8TiledMMAINS4_8MMA_AtomIJNS4_4SM904GMMA25MMA_64x64x16_F32F16F16_SSILNSP_5MajorE0ELSR_0ELNSP_7ScaleInE1ELSS_1EEEEEENS4_6LayoutINS5_IJNSA_ILi2EEESB_SB_EEENS5_IJSB_NSA_ILi0EEESY_EEEEENS5_IJNS4_10UnderscoreES11_S11_EEEEENS4_23SM90_TMA_LOAD_MULTICASTENS4_14ComposedLayoutINS4_7SwizzleILi3ELi4ELi3EEENS4_18smem_ptr_flag_bitsILi16EEENSV_INS5_IJSC_SH_EEENS5_IJSH_SB_EEEEEEEvNS4_8identityENS4_13SM90_TMA_LOADES1D_vS1E_EENS_8epilogue10collective6detail29Sm90TmaWarpSpecializedAdapterINS1I_15DefaultEpilogueISK_SL_SL_NS1H_6thread17LinearCombinationISK_Li1EffLNS1M_9ScaleType4KindE0ELNS_15FloatRoundStyleE2ESK_EENS1_15EpilogueDefaultEEEEEvvEEEEvNT_6ParamsE,"a",@progbits
	.sectionflags	@""
	.align	4
.nv.constant0._ZN7cutlass13device_kernelINS_4gemm6kernel13GemmUniversalIN4cute5tupleIJiiiiEEENS1_10collective13CollectiveMmaINS1_34MainloopSm90TmaGmmaWarpSpecializedILi2ENS5_IJNS4_1CILi1EEENSA_ILi8EEESB_EEENS1_35KernelTmaWarpSpecializedCooperativeEEENS5_IJNSA_ILi256EEENSA_ILi64EEENSA_ILi128EEEEEENS_6half_tENS5_IJlSB_lEEESK_SL_NS4_8TiledMMAINS4_8MMA_AtomIJNS4_4SM904GMMA25MMA_64x64x16_F32F16F16_SSILNSP_5MajorE0ELSR_0ELNSP_7ScaleInE1ELSS_1EEEEEENS4_6LayoutINS5_IJNSA_ILi2EEESB_SB_EEENS5_IJSB_NSA_ILi0EEESY_EEEEENS5_IJNS4_10UnderscoreES11_S11_EEEEENS4_23SM90_TMA_LOAD_MULTICASTENS4_14ComposedLayoutINS4_7SwizzleILi3ELi4ELi3EEENS4_18smem_ptr_flag_bitsILi16EEENSV_INS5_IJSC_SH_EEENS5_IJSH_SB_EEEEEEEvNS4_8identityENS4_13SM90_TMA_LOADES1D_vS1E_EENS_8epilogue10collective6detail29Sm90TmaWarpSpecializedAdapterINS1I_15DefaultEpilogueISK_SL_SL_NS1H_6thread17LinearCombinationISK_Li1EffLNS1M_9ScaleType4KindE0ELNS_15FloatRoundStyleE2ESK_EENS1_15EpilogueDefaultEEEEEvvEEEEvNT_6ParamsE:
	.zero		1664


//--------------------- SYMBOLS --------------------------

	.type		.nv.reservedSmem.offset0,@object
	.size		.nv.reservedSmem.offset0,0x4
	.type		__assertfail,@function
